//
// Generated by NVIDIA NVVM Compiler
//
// Compiler Build ID: CL-36424714
// Cuda compilation tools, release 13.0, V13.0.88
// Based on NVVM 20.0.0
//

.version 9.0
.target sm_100
.address_size 64

	// .globl	_Z12gpuStencil3DPKfPfi
// _ZZ17gpuStencilTiled3DPKfPfiE4tile has been demoted

.visible .entry _Z12gpuStencil3DPKfPfi(
	.param .u64 .ptr .align 1 _Z12gpuStencil3DPKfPfi_param_0,
	.param .u64 .ptr .align 1 _Z12gpuStencil3DPKfPfi_param_1,
	.param .u32 _Z12gpuStencil3DPKfPfi_param_2
)
{
	.reg .pred 	%p<2>;
	.reg .b32 	%r<36>;
	.reg .b32 	%f<55>;
	.reg .b64 	%rd<20>;

	ld.param.u64 	%rd1, [_Z12gpuStencil3DPKfPfi_param_0];
	ld.param.u64 	%rd2, [_Z12gpuStencil3DPKfPfi_param_1];
	ld.param.u32 	%r6, [_Z12gpuStencil3DPKfPfi_param_2];
	mov.u32 	%r7, %ctaid.x;
	mov.u32 	%r8, %ntid.x;
	mov.u32 	%r9, %tid.x;
	mad.lo.s32 	%r10, %r7, %r8, %r9;
	add.s32 	%r1, %r10, 1;
	mov.u32 	%r11, %ctaid.y;
	mov.u32 	%r12, %ntid.y;
	mov.u32 	%r13, %tid.y;
	mad.lo.s32 	%r14, %r11, %r12, %r13;
	add.s32 	%r2, %r14, 1;
	mov.u32 	%r16, %ctaid.z;
	mov.u32 	%r17, %ntid.z;
	mul.lo.s32 	%r3, %r16, %r17;
	mov.u32 	%r4, %tid.z;
	add.s32 	%r18, %r4, %r3;
	add.s32 	%r20, %r18, 1;
	add.s32 	%r21, %r6, -1;
	max.s32 	%r22, %r1, %r2;
	max.s32 	%r23, %r22, %r20;
	setp.ge.s32 	%p1, %r23, %r21;
	@%p1 bra 	$L__BB0_2;
	cvta.to.global.u64 	%rd3, %rd2;
	cvta.to.global.u64 	%rd4, %rd1;
	mad.lo.s32 	%r25, %r18, %r6, %r2;
	add.s32 	%r26, %r25, -1;
	mad.lo.s32 	%r27, %r26, %r6, %r1;
	add.s32 	%r28, %r27, -1;
	mul.wide.s32 	%rd5, %r28, 4;
	add.s64 	%rd6, %rd4, %rd5;
	ld.global.f32 	%f1, [%rd6];
	add.f32 	%f2, %f1, 0f00000000;
	ld.global.f32 	%f3, [%rd6+4];
	add.f32 	%f4, %f2, %f3;
	ld.global.f32 	%f5, [%rd6+8];
	add.f32 	%f6, %f4, %f5;
	mul.wide.s32 	%rd7, %r6, 4;
	add.s64 	%rd8, %rd6, %rd7;
	ld.global.f32 	%f7, [%rd8];
	add.f32 	%f8, %f6, %f7;
	ld.global.f32 	%f9, [%rd8+4];
	add.f32 	%f10, %f8, %f9;
	ld.global.f32 	%f11, [%rd8+8];
	add.f32 	%f12, %f10, %f11;
	add.s64 	%rd9, %rd8, %rd7;
	ld.global.f32 	%f13, [%rd9];
	add.f32 	%f14, %f12, %f13;
	ld.global.f32 	%f15, [%rd9+4];
	add.f32 	%f16, %f14, %f15;
	ld.global.f32 	%f17, [%rd9+8];
	add.f32 	%f18, %f16, %f17;
	add.s32 	%r29, %r26, %r6;
	mad.lo.s32 	%r30, %r29, %r6, %r1;
	add.s32 	%r31, %r30, -1;
	mul.wide.s32 	%rd10, %r31, 4;
	add.s64 	%rd11, %rd4, %rd10;
	ld.global.f32 	%f19, [%rd11];
	add.f32 	%f20, %f18, %f19;
	ld.global.f32 	%f21, [%rd11+4];
	add.f32 	%f22, %f20, %f21;
	ld.global.f32 	%f23, [%rd11+8];
	add.f32 	%f24, %f22, %f23;
	add.s32 	%r32, %r30, %r6;
	add.s64 	%rd12, %rd11, %rd7;
	ld.global.f32 	%f25, [%rd12];
	add.f32 	%f26, %f24, %f25;
	ld.global.f32 	%f27, [%rd12+4];
	add.f32 	%f28, %f26, %f27;
	ld.global.f32 	%f29, [%rd12+8];
	add.f32 	%f30, %f28, %f29;
	add.s64 	%rd13, %rd12, %rd7;
	ld.global.f32 	%f31, [%rd13];
	add.f32 	%f32, %f30, %f31;
	ld.global.f32 	%f33, [%rd13+4];
	add.f32 	%f34, %f32, %f33;
	ld.global.f32 	%f35, [%rd13+8];
	add.f32 	%f36, %f34, %f35;
	add.s32 	%r33, %r29, %r6;
	mad.lo.s32 	%r34, %r33, %r6, %r1;
	add.s32 	%r35, %r34, -1;
	mul.wide.s32 	%rd14, %r35, 4;
	add.s64 	%rd15, %rd4, %rd14;
	ld.global.f32 	%f37, [%rd15];
	add.f32 	%f38, %f36, %f37;
	ld.global.f32 	%f39, [%rd15+4];
	add.f32 	%f40, %f38, %f39;
	ld.global.f32 	%f41, [%rd15+8];
	add.f32 	%f42, %f40, %f41;
	add.s64 	%rd16, %rd15, %rd7;
	ld.global.f32 	%f43, [%rd16];
	add.f32 	%f44, %f42, %f43;
	ld.global.f32 	%f45, [%rd16+4];
	add.f32 	%f46, %f44, %f45;
	ld.global.f32 	%f47, [%rd16+8];
	add.f32 	%f48, %f46, %f47;
	add.s64 	%rd17, %rd16, %rd7;
	ld.global.f32 	%f49, [%rd17];
	add.f32 	%f50, %f48, %f49;
	ld.global.f32 	%f51, [%rd17+4];
	add.f32 	%f52, %f50, %f51;
	ld.global.f32 	%f53, [%rd17+8];
	add.f32 	%f54, %f52, %f53;
	mul.wide.s32 	%rd18, %r32, 4;
	add.s64 	%rd19, %rd3, %rd18;
	st.global.f32 	[%rd19], %f54;
$L__BB0_2:
	ret;

}
	// .globl	_Z17gpuStencilTiled3DPKfPfi
.visible .entry _Z17gpuStencilTiled3DPKfPfi(
	.param .u64 .ptr .align 1 _Z17gpuStencilTiled3DPKfPfi_param_0,
	.param .u64 .ptr .align 1 _Z17gpuStencilTiled3DPKfPfi_param_1,
	.param .u32 _Z17gpuStencilTiled3DPKfPfi_param_2
)
{
	.reg .pred 	%p<22>;
	.reg .b32 	%r<32>;
	.reg .b32 	%f<56>;
	.reg .b64 	%rd<9>;
	// demoted variable
	.shared .align 4 .b8 _ZZ17gpuStencilTiled3DPKfPfiE4tile[2048];
	ld.param.u64 	%rd1, [_Z17gpuStencilTiled3DPKfPfi_param_0];
	ld.param.u64 	%rd2, [_Z17gpuStencilTiled3DPKfPfi_param_1];
	ld.param.u32 	%r10, [_Z17gpuStencilTiled3DPKfPfi_param_2];
	mov.u32 	%r11, %ctaid.x;
	mov.u32 	%r12, %tid.x;
	add.s32 	%r1, %r12, -1;
	mad.lo.s32 	%r2, %r11, 6, %r1;
	mov.u32 	%r13, %ctaid.y;
	mov.u32 	%r3, %tid.y;
	mad.lo.s32 	%r4, %r13, 6, %r3;
	add.s32 	%r5, %r4, -1;
	setp.ne.s32 	%p1, %r4, 0;
	mov.u32 	%r14, %ctaid.z;
	mov.u32 	%r6, %tid.z;
	mad.lo.s32 	%r7, %r14, 6, %r6;
	add.s32 	%r8, %r7, -1;
	setp.ne.s32 	%p2, %r7, 0;
	setp.gt.s32 	%p3, %r2, -1;
	setp.lt.s32 	%p4, %r2, %r10;
	and.pred  	%p5, %p3, %p4;
	setp.le.s32 	%p6, %r4, %r10;
	and.pred  	%p7, %p1, %p6;
	and.pred  	%p9, %p5, %p7;
	setp.le.s32 	%p10, %r7, %r10;
	and.pred  	%p11, %p2, %p10;
	and.pred  	%p13, %p9, %p11;
	shl.b32 	%r15, %r6, 8;
	mov.u32 	%r16, _ZZ17gpuStencilTiled3DPKfPfiE4tile;
	add.s32 	%r17, %r16, %r15;
	shl.b32 	%r18, %r3, 5;
	add.s32 	%r19, %r17, %r18;
	shl.b32 	%r20, %r12, 2;
	add.s32 	%r9, %r19, %r20;
	not.pred 	%p14, %p13;
	@%p14 bra 	$L__BB1_2;
	cvta.to.global.u64 	%rd3, %rd1;
	mad.lo.s32 	%r21, %r10, %r8, %r5;
	mad.lo.s32 	%r22, %r21, %r10, %r2;
	mul.wide.u32 	%rd4, %r22, 4;
	add.s64 	%rd5, %rd3, %rd4;
	ld.global.f32 	%f1, [%rd5];
	st.shared.f32 	[%r9], %f1;
$L__BB1_2:
	bar.sync 	0;
	add.s32 	%r23, %r3, -1;
	max.u32 	%r24, %r1, %r23;
	add.s32 	%r25, %r6, -1;
	max.u32 	%r26, %r25, %r24;
	setp.gt.u32 	%p15, %r26, 5;
	add.s32 	%r27, %r10, -1;
	setp.ge.s32 	%p16, %r2, %r27;
	setp.ge.s32 	%p17, %r4, %r10;
	or.pred  	%p18, %p16, %p17;
	or.pred  	%p19, %p18, %p15;
	setp.ge.s32 	%p20, %r7, %r10;
	or.pred  	%p21, %p19, %p20;
	@%p21 bra 	$L__BB1_4;
	ld.shared.f32 	%f2, [%r9+-292];
	add.f32 	%f3, %f2, 0f00000000;
	ld.shared.f32 	%f4, [%r9+-288];
	add.f32 	%f5, %f3, %f4;
	ld.shared.f32 	%f6, [%r9+-284];
	add.f32 	%f7, %f5, %f6;
	ld.shared.f32 	%f8, [%r9+-260];
	add.f32 	%f9, %f7, %f8;
	ld.shared.f32 	%f10, [%r9+-256];
	add.f32 	%f11, %f9, %f10;
	ld.shared.f32 	%f12, [%r9+-252];
	add.f32 	%f13, %f11, %f12;
	ld.shared.f32 	%f14, [%r9+-228];
	add.f32 	%f15, %f13, %f14;
	ld.shared.f32 	%f16, [%r9+-224];
	add.f32 	%f17, %f15, %f16;
	ld.shared.f32 	%f18, [%r9+-220];
	add.f32 	%f19, %f17, %f18;
	ld.shared.f32 	%f20, [%r9+-36];
	add.f32 	%f21, %f19, %f20;
	ld.shared.f32 	%f22, [%r9+-32];
	add.f32 	%f23, %f21, %f22;
	ld.shared.f32 	%f24, [%r9+-28];
	add.f32 	%f25, %f23, %f24;
	ld.shared.f32 	%f26, [%r9+-4];
	add.f32 	%f27, %f25, %f26;
	ld.shared.f32 	%f28, [%r9];
	add.f32 	%f29, %f27, %f28;
	ld.shared.f32 	%f30, [%r9+4];
	add.f32 	%f31, %f29, %f30;
	ld.shared.f32 	%f32, [%r9+28];
	add.f32 	%f33, %f31, %f32;
	ld.shared.f32 	%f34, [%r9+32];
	add.f32 	%f35, %f33, %f34;
	ld.shared.f32 	%f36, [%r9+36];
	add.f32 	%f37, %f35, %f36;
	ld.shared.f32 	%f38, [%r9+220];
	add.f32 	%f39, %f37, %f38;
	ld.shared.f32 	%f40, [%r9+224];
	add.f32 	%f41, %f39, %f40;
	ld.shared.f32 	%f42, [%r9+228];
	add.f32 	%f43, %f41, %f42;
	ld.shared.f32 	%f44, [%r9+252];
	add.f32 	%f45, %f43, %f44;
	ld.shared.f32 	%f46, [%r9+256];
	add.f32 	%f47, %f45, %f46;
	ld.shared.f32 	%f48, [%r9+260];
	add.f32 	%f49, %f47, %f48;
	ld.shared.f32 	%f50, [%r9+284];
	add.f32 	%f51, %f49, %f50;
	ld.shared.f32 	%f52, [%r9+288];
	add.f32 	%f53, %f51, %f52;
	ld.shared.f32 	%f54, [%r9+292];
	add.f32 	%f55, %f53, %f54;
	mad.lo.s32 	%r30, %r10, %r8, %r5;
	mad.lo.s32 	%r31, %r30, %r10, %r2;
	cvta.to.global.u64 	%rd6, %rd2;
	mul.wide.s32 	%rd7, %r31, 4;
	add.s64 	%rd8, %rd6, %rd7;
	st.global.f32 	[%rd8], %f55;
$L__BB1_4:
	ret;

}
	// .globl	_Z18gpuStencilCoarse3DPKfPfi
.visible .entry _Z18gpuStencilCoarse3DPKfPfi(
	.param .u64 .ptr .align 1 _Z18gpuStencilCoarse3DPKfPfi_param_0,
	.param .u64 .ptr .align 1 _Z18gpuStencilCoarse3DPKfPfi_param_1,
	.param .u32 _Z18gpuStencilCoarse3DPKfPfi_param_2
)
{
	.reg .pred 	%p<3>;
	.reg .b32 	%r<51>;
	.reg .b32 	%f<109>;
	.reg .b64 	%rd<35>;

	ld.param.u64 	%rd3, [_Z18gpuStencilCoarse3DPKfPfi_param_0];
	ld.param.u64 	%rd4, [_Z18gpuStencilCoarse3DPKfPfi_param_1];
	ld.param.u32 	%r11, [_Z18gpuStencilCoarse3DPKfPfi_param_2];
	cvta.to.global.u64 	%rd1, %rd3;
	cvta.to.global.u64 	%rd2, %rd4;
	mov.u32 	%r12, %ctaid.x;
	mov.u32 	%r13, %ntid.x;
	mov.u32 	%r14, %tid.x;
	mad.lo.s32 	%r15, %r12, %r13, %r14;
	shl.b32 	%r1, %r15, 1;
	or.b32  	%r2, %r1, 1;
	mov.u32 	%r16, %ctaid.y;
	mov.u32 	%r17, %ntid.y;
	mov.u32 	%r18, %tid.y;
	mad.lo.s32 	%r19, %r16, %r17, %r18;
	add.s32 	%r3, %r19, 1;
	mov.u32 	%r21, %ctaid.z;
	mov.u32 	%r22, %ntid.z;
	mul.lo.s32 	%r4, %r21, %r22;
	mov.u32 	%r5, %tid.z;
	add.s32 	%r23, %r5, %r4;
	add.s32 	%r6, %r23, 1;
	add.s32 	%r7, %r11, -1;
	mad.lo.s32 	%r25, %r11, %r23, %r11;
	add.s32 	%r26, %r25, %r3;
	mul.lo.s32 	%r8, %r26, %r11;
	max.s32 	%r27, %r2, %r3;
	max.s32 	%r28, %r27, %r6;
	setp.ge.s32 	%p1, %r28, %r7;
	@%p1 bra 	$L__BB2_2;
	mad.lo.s32 	%r30, %r23, %r11, %r3;
	add.s32 	%r31, %r30, -1;
	mad.lo.s32 	%r32, %r31, %r11, %r1;
	mul.wide.s32 	%rd5, %r32, 4;
	add.s64 	%rd6, %rd1, %rd5;
	ld.global.f32 	%f1, [%rd6];
	add.f32 	%f2, %f1, 0f00000000;
	ld.global.f32 	%f3, [%rd6+4];
	add.f32 	%f4, %f2, %f3;
	ld.global.f32 	%f5, [%rd6+8];
	add.f32 	%f6, %f4, %f5;
	mul.wide.s32 	%rd7, %r11, 4;
	add.s64 	%rd8, %rd6, %rd7;
	ld.global.f32 	%f7, [%rd8];
	add.f32 	%f8, %f6, %f7;
	ld.global.f32 	%f9, [%rd8+4];
	add.f32 	%f10, %f8, %f9;
	ld.global.f32 	%f11, [%rd8+8];
	add.f32 	%f12, %f10, %f11;
	add.s64 	%rd9, %rd8, %rd7;
	ld.global.f32 	%f13, [%rd9];
	add.f32 	%f14, %f12, %f13;
	ld.global.f32 	%f15, [%rd9+4];
	add.f32 	%f16, %f14, %f15;
	ld.global.f32 	%f17, [%rd9+8];
	add.f32 	%f18, %f16, %f17;
	sub.s32 	%r33, %r8, %r11;
	add.s32 	%r34, %r33, %r1;
	mul.wide.s32 	%rd10, %r34, 4;
	add.s64 	%rd11, %rd1, %rd10;
	ld.global.f32 	%f19, [%rd11];
	add.f32 	%f20, %f18, %f19;
	ld.global.f32 	%f21, [%rd11+4];
	add.f32 	%f22, %f20, %f21;
	ld.global.f32 	%f23, [%rd11+8];
	add.f32 	%f24, %f22, %f23;
	add.s32 	%r35, %r8, %r2;
	add.s64 	%rd12, %rd11, %rd7;
	ld.global.f32 	%f25, [%rd12];
	add.f32 	%f26, %f24, %f25;
	ld.global.f32 	%f27, [%rd12+4];
	add.f32 	%f28, %f26, %f27;
	ld.global.f32 	%f29, [%rd12+8];
	add.f32 	%f30, %f28, %f29;
	add.s64 	%rd13, %rd12, %rd7;
	ld.global.f32 	%f31, [%rd13];
	add.f32 	%f32, %f30, %f31;
	ld.global.f32 	%f33, [%rd13+4];
	add.f32 	%f34, %f32, %f33;
	ld.global.f32 	%f35, [%rd13+8];
	add.f32 	%f36, %f34, %f35;
	shl.b32 	%r36, %r11, 1;
	add.s32 	%r37, %r31, %r36;
	mad.lo.s32 	%r38, %r37, %r11, %r1;
	mul.wide.s32 	%rd14, %r38, 4;
	add.s64 	%rd15, %rd1, %rd14;
	ld.global.f32 	%f37, [%rd15];
	add.f32 	%f38, %f36, %f37;
	ld.global.f32 	%f39, [%rd15+4];
	add.f32 	%f40, %f38, %f39;
	ld.global.f32 	%f41, [%rd15+8];
	add.f32 	%f42, %f40, %f41;
	add.s64 	%rd16, %rd15, %rd7;
	ld.global.f32 	%f43, [%rd16];
	add.f32 	%f44, %f42, %f43;
	ld.global.f32 	%f45, [%rd16+4];
	add.f32 	%f46, %f44, %f45;
	ld.global.f32 	%f47, [%rd16+8];
	add.f32 	%f48, %f46, %f47;
	add.s64 	%rd17, %rd16, %rd7;
	ld.global.f32 	%f49, [%rd17];
	add.f32 	%f50, %f48, %f49;
	ld.global.f32 	%f51, [%rd17+4];
	add.f32 	%f52, %f50, %f51;
	ld.global.f32 	%f53, [%rd17+8];
	add.f32 	%f54, %f52, %f53;
	mul.wide.s32 	%rd18, %r35, 4;
	add.s64 	%rd19, %rd2, %rd18;
	st.global.f32 	[%rd19], %f54;
$L__BB2_2:
	add.s32 	%r9, %r1, 2;
	max.s32 	%r39, %r9, %r3;
	max.s32 	%r40, %r39, %r6;
	setp.ge.s32 	%p2, %r40, %r7;
	@%p2 bra 	$L__BB2_4;
	mad.lo.s32 	%r42, %r23, %r11, %r3;
	add.s32 	%r43, %r42, -1;
	mad.lo.s32 	%r44, %r43, %r11, %r2;
	mul.wide.s32 	%rd20, %r44, 4;
	add.s64 	%rd21, %rd1, %rd20;
	ld.global.f32 	%f55, [%rd21];
	add.f32 	%f56, %f55, 0f00000000;
	ld.global.f32 	%f57, [%rd21+4];
	add.f32 	%f58, %f56, %f57;
	ld.global.f32 	%f59, [%rd21+8];
	add.f32 	%f60, %f58, %f59;
	mul.wide.s32 	%rd22, %r11, 4;
	add.s64 	%rd23, %rd21, %rd22;
	ld.global.f32 	%f61, [%rd23];
	add.f32 	%f62, %f60, %f61;
	ld.global.f32 	%f63, [%rd23+4];
	add.f32 	%f64, %f62, %f63;
	ld.global.f32 	%f65, [%rd23+8];
	add.f32 	%f66, %f64, %f65;
	add.s64 	%rd24, %rd23, %rd22;
	ld.global.f32 	%f67, [%rd24];
	add.f32 	%f68, %f66, %f67;
	ld.global.f32 	%f69, [%rd24+4];
	add.f32 	%f70, %f68, %f69;
	ld.global.f32 	%f71, [%rd24+8];
	add.f32 	%f72, %f70, %f71;
	sub.s32 	%r45, %r8, %r11;
	add.s32 	%r46, %r2, %r45;
	mul.wide.s32 	%rd25, %r46, 4;
	add.s64 	%rd26, %rd1, %rd25;
	ld.global.f32 	%f73, [%rd26];
	add.f32 	%f74, %f72, %f73;
	ld.global.f32 	%f75, [%rd26+4];
	add.f32 	%f76, %f74, %f75;
	ld.global.f32 	%f77, [%rd26+8];
	add.f32 	%f78, %f76, %f77;
	add.s32 	%r47, %r8, %r9;
	add.s64 	%rd27, %rd26, %rd22;
	ld.global.f32 	%f79, [%rd27];
	add.f32 	%f80, %f78, %f79;
	ld.global.f32 	%f81, [%rd27+4];
	add.f32 	%f82, %f80, %f81;
	ld.global.f32 	%f83, [%rd27+8];
	add.f32 	%f84, %f82, %f83;
	add.s64 	%rd28, %rd27, %rd22;
	ld.global.f32 	%f85, [%rd28];
	add.f32 	%f86, %f84, %f85;
	ld.global.f32 	%f87, [%rd28+4];
	add.f32 	%f88, %f86, %f87;
	ld.global.f32 	%f89, [%rd28+8];
	add.f32 	%f90, %f88, %f89;
	shl.b32 	%r48, %r11, 1;
	add.s32 	%r49, %r43, %r48;
	mad.lo.s32 	%r50, %r49, %r11, %r2;
	mul.wide.s32 	%rd29, %r50, 4;
	add.s64 	%rd30, %rd1, %rd29;
	ld.global.f32 	%f91, [%rd30];
	add.f32 	%f92, %f90, %f91;
	ld.global.f32 	%f93, [%rd30+4];
	add.f32 	%f94, %f92, %f93;
	ld.global.f32 	%f95, [%rd30+8];
	add.f32 	%f96, %f94, %f95;
	add.s64 	%rd31, %rd30, %rd22;
	ld.global.f32 	%f97, [%rd31];
	add.f32 	%f98, %f96, %f97;
	ld.global.f32 	%f99, [%rd31+4];
	add.f32 	%f100, %f98, %f99;
	ld.global.f32 	%f101, [%rd31+8];
	add.f32 	%f102, %f100, %f101;
	add.s64 	%rd32, %rd31, %rd22;
	ld.global.f32 	%f103, [%rd32];
	add.f32 	%f104, %f102, %f103;
	ld.global.f32 	%f105, [%rd32+4];
	add.f32 	%f106, %f104, %f105;
	ld.global.f32 	%f107, [%rd32+8];
	add.f32 	%f108, %f106, %f107;
	mul.wide.s32 	%rd33, %r47, 4;
	add.s64 	%rd34, %rd2, %rd33;
	st.global.f32 	[%rd34], %f108;
$L__BB2_4:
	ret;

}


// ===== COMPILED SASS (sm_100) =====

	.target	sm_100

	.elftype	@"ET_EXEC"


//--------------------- .note.nv.tkinfo           --------------------------
	.section	.note.nv.tkinfo,"",@"SHT_NOTE"
	.sectionflags	@"SHF_NOTE_NV_TKINFO"
	.tkinfo
        /*0018*/ 	.word	0x00000002
        /*0030*/ 	.string	""
        /*0030*/ 	.string	"ptxas"
        /*0030*/ 	.string	"Cuda compilation tools, release 13.0, V13.0.88"
        /*0030*/ 	.string	"Build cuda_13.0.r13.0/compiler.36424714_0"
        /*0030*/ 	.string	"-arch sm_100 -m 64 "



//--------------------- .note.nv.cuinfo           --------------------------
	.section	.note.nv.cuinfo,"",@"SHT_NOTE"
	.sectionflags	@"SHF_NOTE_NV_CUINFO"
        /*0018*/ 	.short	0x0002
        /*001a*/ 	.short	0x0064
        /*001c*/ 	.short	0x0082
	.zero		2


//--------------------- .nv.info                  --------------------------
	.section	.nv.info,"",@"SHT_CUDA_INFO"
	.align	4


	//----- nvinfo : EIATTR_REGCOUNT
	.align		4
        /*0000*/ 	.byte	0x04, 0x2f
        /*0002*/ 	.short	(.L_1 - .L_0)
	.align		4
.L_0:
        /*0004*/ 	.word	index@(_Z12gpuStencil3DPKfPfi)
        /*0008*/ 	.word	0x00000020


	//----- nvinfo : EIATTR_FRAME_SIZE
	.align		4
.L_1:
        /*000c*/ 	.byte	0x04, 0x11
        /*000e*/ 	.short	(.L_3 - .L_2)
	.align		4
.L_2:
        /*0010*/ 	.word	index@(_Z12gpuStencil3DPKfPfi)
        /*0014*/ 	.word	0x00000000


	//----- nvinfo : EIATTR_REGCOUNT
	.align		4
.L_3:
        /*0018*/ 	.byte	0x04, 0x2f
        /*001a*/ 	.short	(.L_5 - .L_4)
	.align		4
.L_4:
        /*001c*/ 	.word	index@(_Z17gpuStencilTiled3DPKfPfi)
        /*0020*/ 	.word	0x00000018


	//----- nvinfo : EIATTR_FRAME_SIZE
	.align		4
.L_5:
        /*0024*/ 	.byte	0x04, 0x11
        /*0026*/ 	.short	(.L_7 - .L_6)
	.align		4
.L_6:
        /*0028*/ 	.word	index@(_Z17gpuStencilTiled3DPKfPfi)
        /*002c*/ 	.word	0x00000000


	//----- nvinfo : EIATTR_REGCOUNT
	.align		4
.L_7:
        /*0030*/ 	.byte	0x04, 0x2f
        /*0032*/ 	.short	(.L_9 - .L_8)
	.align		4
.L_8:
        /*0034*/ 	.word	index@(_Z18gpuStencilCoarse3DPKfPfi)
        /*0038*/ 	.word	0x00000020


	//----- nvinfo : EIATTR_FRAME_SIZE
	.align		4
.L_9:
        /*003c*/ 	.byte	0x04, 0x11
        /*003e*/ 	.short	(.L_11 - .L_10)
	.align		4
.L_10:
        /*0040*/ 	.word	index@(_Z18gpuStencilCoarse3DPKfPfi)
        /*0044*/ 	.word	0x00000000


	//----- nvinfo : EIATTR_MIN_STACK_SIZE
	.align		4
.L_11:
        /*0048*/ 	.byte	0x04, 0x12
        /*004a*/ 	.short	(.L_13 - .L_12)
	.align		4
.L_12:
        /*004c*/ 	.word	index@(_Z18gpuStencilCoarse3DPKfPfi)
        /*0050*/ 	.word	0x00000000


	//----- nvinfo : EIATTR_MIN_STACK_SIZE
	.align		4
.L_13:
        /*0054*/ 	.byte	0x04, 0x12
        /*0056*/ 	.short	(.L_15 - .L_14)
	.align		4
.L_14:
        /*0058*/ 	.word	index@(_Z17gpuStencilTiled3DPKfPfi)
        /*005c*/ 	.word	0x00000000


	//----- nvinfo : EIATTR_MIN_STACK_SIZE
	.align		4
.L_15:
        /*0060*/ 	.byte	0x04, 0x12
        /*0062*/ 	.short	(.L_17 - .L_16)
	.align		4
.L_16:
        /*0064*/ 	.word	index@(_Z12gpuStencil3DPKfPfi)
        /*0068*/ 	.word	0x00000000
.L_17:


//--------------------- .nv.compat                --------------------------
	.section	.nv.compat,"",@"SHT_CUDA_COMPAT_INFO"
	.align	4
        /*0000*/ 	.byte	0x02, 0x09, 0x00, 0x00, 0x02, 0x02, 0x01, 0x00, 0x02, 0x05, 0x05, 0x00, 0x03, 0x07, 0x01, 0x01
        /*0010*/ 	.byte	0x02, 0x03, 0x00, 0x00, 0x02, 0x06, 0x01, 0x00, 0x04, 0x0b, 0x08, 0x00, 0x09, 0x00, 0x00, 0x00
        /*0020*/ 	.byte	0x00, 0x00, 0x00, 0x00


//--------------------- .nv.info._Z18gpuStencilCoarse3DPKfPfi --------------------------
	.section	.nv.info._Z18gpuStencilCoarse3DPKfPfi,"",@"SHT_CUDA_INFO"
	.sectionflags	@""
	.align	4


	//----- nvinfo : EIATTR_CUDA_API_VERSION
	.align		4
        /*0000*/ 	.byte	0x04, 0x37
        /*0002*/ 	.short	(.L_19 - .L_18)
.L_18:
        /*0004*/ 	.word	0x00000082


	//----- nvinfo : EIATTR_KPARAM_INFO
	.align		4
.L_19:
        /*0008*/ 	.byte	0x04, 0x17
        /*000a*/ 	.short	(.L_21 - .L_20)
.L_20:
        /*000c*/ 	.word	0x00000000
        /*0010*/ 	.short	0x0002
        /*0012*/ 	.short	0x0010
        /*0014*/ 	.byte	0x00, 0xf0, 0x11, 0x00


	//----- nvinfo : EIATTR_KPARAM_INFO
	.align		4
.L_21:
        /*0018*/ 	.byte	0x04, 0x17
        /*001a*/ 	.short	(.L_23 - .L_22)
.L_22:
        /*001c*/ 	.word	0x00000000
        /*0020*/ 	.short	0x0001
        /*0022*/ 	.short	0x0008
        /*0024*/ 	.byte	0x00, 0xf5, 0x21, 0x00


	//----- nvinfo : EIATTR_KPARAM_INFO
	.align		4
.L_23:
        /*0028*/ 	.byte	0x04, 0x17
        /*002a*/ 	.short	(.L_25 - .L_24)
.L_24:
        /*002c*/ 	.word	0x00000000
        /*0030*/ 	.short	0x0000
        /*0032*/ 	.short	0x0000
        /*0034*/ 	.byte	0x00, 0xf5, 0x21, 0x00


	//----- nvinfo : EIATTR_SPARSE_MMA_MASK
	.align		4
.L_25:
        /*0038*/ 	.byte	0x03, 0x50
        /*003a*/ 	.short	0x0000


	//----- nvinfo : EIATTR_MAXREG_COUNT
	.align		4
        /*003c*/ 	.byte	0x03, 0x1b
        /*003e*/ 	.short	0x00ff


	//----- nvinfo : EIATTR_MERCURY_ISA_VERSION
	.align		4
        /*0040*/ 	.byte	0x03, 0x5f
        /*0042*/ 	.short	0x0101


	//----- nvinfo : EIATTR_VRC_CTA_INIT_COUNT
	.align		4
        /*0044*/ 	.byte	0x02, 0x4a
	.zero		1
	.zero		1


	//----- nvinfo : EIATTR_EXIT_INSTR_OFFSETS
	.align		4
        /*0048*/ 	.byte	0x04, 0x1c
        /*004a*/ 	.short	(.L_27 - .L_26)


	//   ....[0]....
.L_26:
        /*004c*/ 	.word	0x00000690


	//   ....[1]....
        /*0050*/ 	.word	0x00000b50


	//----- nvinfo : EIATTR_CRS_STACK_SIZE
	.align		4
.L_27:
        /*0054*/ 	.byte	0x04, 0x1e
        /*0056*/ 	.short	(.L_29 - .L_28)
.L_28:
        /*0058*/ 	.word	0x00000000


	//----- nvinfo : EIATTR_CBANK_PARAM_SIZE
	.align		4
.L_29:
        /*005c*/ 	.byte	0x03, 0x19
        /*005e*/ 	.short	0x0014


	//----- nvinfo : EIATTR_PARAM_CBANK
	.align		4
        /*0060*/ 	.byte	0x04, 0x0a
        /*0062*/ 	.short	(.L_31 - .L_30)
	.align		4
.L_30:
        /*0064*/ 	.word	index@(.nv.constant0._Z18gpuStencilCoarse3DPKfPfi)
        /*0068*/ 	.short	0x0380
        /*006a*/ 	.short	0x0014


	//----- nvinfo : EIATTR_SW_WAR
	.align		4
.L_31:
        /*006c*/ 	.byte	0x04, 0x36
        /*006e*/ 	.short	(.L_33 - .L_32)
.L_32:
        /*0070*/ 	.word	0x00000008
.L_33:


//--------------------- .nv.info._Z17gpuStencilTiled3DPKfPfi --------------------------
	.section	.nv.info._Z17gpuStencilTiled3DPKfPfi,"",@"SHT_CUDA_INFO"
	.sectionflags	@""
	.align	4


	//----- nvinfo : EIATTR_CUDA_API_VERSION
	.align		4
        /*0000*/ 	.byte	0x04, 0x37
        /*0002*/ 	.short	(.L_35 - .L_34)
.L_34:
        /*0004*/ 	.word	0x00000082


	//----- nvinfo : EIATTR_KPARAM_INFO
	.align		4
.L_35:
        /*0008*/ 	.byte	0x04, 0x17
        /*000a*/ 	.short	(.L_37 - .L_36)
.L_36:
        /*000c*/ 	.word	0x00000000
        /*0010*/ 	.short	0x0002
        /*0012*/ 	.short	0x0010
        /*0014*/ 	.byte	0x00, 0xf0, 0x11, 0x00


	//----- nvinfo : EIATTR_KPARAM_INFO
	.align		4
.L_37:
        /*0018*/ 	.byte	0x04, 0x17
        /*001a*/ 	.short	(.L_39 - .L_38)
.L_38:
        /*001c*/ 	.word	0x00000000
        /*0020*/ 	.short	0x0001
        /*0022*/ 	.short	0x0008
        /*0024*/ 	.byte	0x00, 0xf5, 0x21, 0x00


	//----- nvinfo : EIATTR_KPARAM_INFO
	.align		4
.L_39:
        /*0028*/ 	.byte	0x04, 0x17
        /*002a*/ 	.short	(.L_41 - .L_40)
.L_40:
        /*002c*/ 	.word	0x00000000
        /*0030*/ 	.short	0x0000
        /*0032*/ 	.short	0x0000
        /*0034*/ 	.byte	0x00, 0xf5, 0x21, 0x00


	//----- nvinfo : EIATTR_SPARSE_MMA_MASK
	.align		4
.L_41:
        /*0038*/ 	.byte	0x03, 0x50
        /*003a*/ 	.short	0x0000


	//----- nvinfo : EIATTR_MAXREG_COUNT
	.align		4
        /*003c*/ 	.byte	0x03, 0x1b
        /*003e*/ 	.short	0x00ff


	//----- nvinfo : EIATTR_NUM_BARRIERS
	.align		4
        /*0040*/ 	.byte	0x02, 0x4c
        /*0042*/ 	.byte	0x01
	.zero		1


	//----- nvinfo : EIATTR_MERCURY_ISA_VERSION
	.align		4
        /*0044*/ 	.byte	0x03, 0x5f
        /*0046*/ 	.short	0x0101


	//----- nvinfo : EIATTR_VRC_CTA_INIT_COUNT
	.align		4
        /*0048*/ 	.byte	0x02, 0x4a
	.zero		1
	.zero		1


	//----- nvinfo : EIATTR_EXIT_INSTR_OFFSETS
	.align		4
        /*004c*/ 	.byte	0x04, 0x1c
        /*004e*/ 	.short	(.L_43 - .L_42)


	//   ....[0]....
.L_42:
        /*0050*/ 	.word	0x000002a0


	//   ....[1]....
        /*0054*/ 	.word	0x00000660


	//----- nvinfo : EIATTR_CBANK_PARAM_SIZE
	.align		4
.L_43:
        /*0058*/ 	.byte	0x03, 0x19
        /*005a*/ 	.short	0x0014


	//----- nvinfo : EIATTR_PARAM_CBANK
	.align		4
        /*005c*/ 	.byte	0x04, 0x0a
        /*005e*/ 	.short	(.L_45 - .L_44)
	.align		4
.L_44:
        /*0060*/ 	.word	index@(.nv.constant0._Z17gpuStencilTiled3DPKfPfi)
        /*0064*/ 	.short	0x0380
        /*0066*/ 	.short	0x0014


	//----- nvinfo : EIATTR_SW_WAR
	.align		4
.L_45:
        /*0068*/ 	.byte	0x04, 0x36
        /*006a*/ 	.short	(.L_47 - .L_46)
.L_46:
        /*006c*/ 	.word	0x00000008
.L_47:


//--------------------- .nv.info._Z12gpuStencil3DPKfPfi --------------------------
	.section	.nv.info._Z12gpuStencil3DPKfPfi,"",@"SHT_CUDA_INFO"
	.sectionflags	@""
	.align	4


	//----- nvinfo : EIATTR_CUDA_API_VERSION
	.align		4
        /*0000*/ 	.byte	0x04, 0x37
        /*0002*/ 	.short	(.L_49 - .L_48)
.L_48:
        /*0004*/ 	.word	0x00000082


	//----- nvinfo : EIATTR_KPARAM_INFO
	.align		4
.L_49:
        /*0008*/ 	.byte	0x04, 0x17
        /*000a*/ 	.short	(.L_51 - .L_50)
.L_50:
        /*000c*/ 	.word	0x00000000
        /*0010*/ 	.short	0x0002
        /*0012*/ 	.short	0x0010
        /*0014*/ 	.byte	0x00, 0xf0, 0x11, 0x00


	//----- nvinfo : EIATTR_KPARAM_INFO
	.align		4
.L_51:
        /*0018*/ 	.byte	0x04, 0x17
        /*001a*/ 	.short	(.L_53 - .L_52)
.L_52:
        /*001c*/ 	.word	0x00000000
        /*0020*/ 	.short	0x0001
        /*0022*/ 	.short	0x0008
        /*0024*/ 	.byte	0x00, 0xf5, 0x21, 0x00


	//----- nvinfo : EIATTR_KPARAM_INFO
	.align		4
.L_53:
        /*0028*/ 	.byte	0x04, 0x17
        /*002a*/ 	.short	(.L_55 - .L_54)
.L_54:
        /*002c*/ 	.word	0x00000000
        /*0030*/ 	.short	0x0000
        /*0032*/ 	.short	0x0000
        /*0034*/ 	.byte	0x00, 0xf5, 0x21, 0x00


	//----- nvinfo : EIATTR_SPARSE_MMA_MASK
	.align		4
.L_55:
        /*0038*/ 	.byte	0x03, 0x50
        /*003a*/ 	.short	0x0000


	//----- nvinfo : EIATTR_MAXREG_COUNT
	.align		4
        /*003c*/ 	.byte	0x03, 0x1b
        /*003e*/ 	.short	0x00ff


	//----- nvinfo : EIATTR_MERCURY_ISA_VERSION
	.align		4
        /*0040*/ 	.byte	0x03, 0x5f
        /*0042*/ 	.short	0x0101


	//----- nvinfo : EIATTR_VRC_CTA_INIT_COUNT
	.align		4
        /*0044*/ 	.byte	0x02, 0x4a
	.zero		1
	.zero		1


	//----- nvinfo : EIATTR_EXIT_INSTR_OFFSETS
	.align		4
        /*0048*/ 	.byte	0x04, 0x1c
        /*004a*/ 	.short	(.L_57 - .L_56)


	//   ....[0]....
.L_56:
        /*004c*/ 	.word	0x00000140


	//   ....[1]....
        /*0050*/ 	.word	0x00000640


	//----- nvinfo : EIATTR_CBANK_PARAM_SIZE
	.align		4
.L_57:
        /*0054*/ 	.byte	0x03, 0x19
        /*0056*/ 	.short	0x0014


	//----- nvinfo : EIATTR_PARAM_CBANK
	.align		4
        /*0058*/ 	.byte	0x04, 0x0a
        /*005a*/ 	.short	(.L_59 - .L_58)
	.align		4
.L_58:
        /*005c*/ 	.word	index@(.nv.constant0._Z12gpuStencil3DPKfPfi)
        /*0060*/ 	.short	0x0380
        /*0062*/ 	.short	0x0014


	//----- nvinfo : EIATTR_SW_WAR
	.align		4
.L_59:
        /*0064*/ 	.byte	0x04, 0x36
        /*0066*/ 	.short	(.L_61 - .L_60)
.L_60:
        /*0068*/ 	.word	0x00000008
.L_61:


//--------------------- .nv.callgraph             --------------------------
	.section	.nv.callgraph,"",@"SHT_CUDA_CALLGRAPH"
	.align	4
	.sectionentsize	8
	.align		4
        /*0000*/ 	.word	0x00000000
	.align		4
        /*0004*/ 	.word	0xffffffff
	.align		4
        /*0008*/ 	.word	0x00000000
	.align		4
        /*000c*/ 	.word	0xfffffffe
	.align		4
        /*0010*/ 	.word	0x00000000
	.align		4
        /*0014*/ 	.word	0xfffffffd
	.align		4
        /*0018*/ 	.word	0x00000000
	.align		4
        /*001c*/ 	.word	0xfffffffc


//--------------------- .text._Z18gpuStencilCoarse3DPKfPfi --------------------------
	.section	.text._Z18gpuStencilCoarse3DPKfPfi,"ax",@progbits
	.align	128
        .global         _Z18gpuStencilCoarse3DPKfPfi
        .type           _Z18gpuStencilCoarse3DPKfPfi,@function
        .size           _Z18gpuStencilCoarse3DPKfPfi,(.L_x_5 - _Z18gpuStencilCoarse3DPKfPfi)
        .other          _Z18gpuStencilCoarse3DPKfPfi,@"STO_CUDA_ENTRY STV_DEFAULT"
_Z18gpuStencilCoarse3DPKfPfi:
.text._Z18gpuStencilCoarse3DPKfPfi:
[----:B------:R-:W-:Y:S01]  /*0000*/  LDC R1, c[0x0][0x37c] ;  /* 0x0000df00ff017b82 */ /* 0x000fe20000000800 */
[----:B------:R-:W0:Y:S07]  /*0010*/  S2R R3, SR_TID.X ;  /* 0x0000000000037919 */ /* 0x000e2e0000002100 */
[----:B------:R-:W0:Y:S01]  /*0020*/  S2UR UR4, SR_CTAID.X ;  /* 0x00000000000479c3 */ /* 0x000e220000002500 */
[----:B------:R-:W-:Y:S01]  /*0030*/  BSSY.RECONVERGENT B0, `(.L_x_0) ;  /* 0x0000065000007945 */ /* 0x000fe20003800200 */
[----:B------:R-:W1:Y:S01]  /*0040*/  S2R R7, SR_TID.Y ;  /* 0x0000000000077919 */ /* 0x000e620000002200 */
[----:B------:R-:W2:Y:S05]  /*0050*/  S2R R9, SR_TID.Z ;  /* 0x0000000000097919 */ /* 0x000eaa0000002300 */
[----:B------:R-:W0:Y:S08]  /*0060*/  LDC R26, c[0x0][0x360] ;  /* 0x0000d800ff1a7b82 */ /* 0x000e300000000800 */
[----:B------:R-:W1:Y:S08]  /*0070*/  LDC R2, c[0x0][0x364] ;  /* 0x0000d900ff027b82 */ /* 0x000e700000000800 */
[----:B------:R-:W1:Y:S08]  /*0080*/  S2UR UR5, SR_CTAID.Y ;  /* 0x00000000000579c3 */ /* 0x000e700000002600 */
[----:B------:R-:W2:Y:S01]  /*0090*/  S2UR UR6, SR_CTAID.Z ;  /* 0x00000000000679c3 */ /* 0x000ea20000002700 */
[----:B0-----:R-:W-:-:S05]  /*00a0*/  IMAD R26, R26, UR4, R3 ;  /* 0x000000041a1a7c24 */ /* 0x001fca000f8e0203 */
[----:B------:R-:W-:Y:S02]  /*00b0*/  SHF.L.U32 R26, R26, 0x1, RZ ;  /* 0x000000011a1a7819 */ /* 0x000fe400000006ff */
[----:B------:R-:W2:Y:S02]  /*00c0*/  LDC R0, c[0x0][0x368] ;  /* 0x0000da00ff007b82 */ /* 0x000ea40000000800 */
[C---:B------:R-:W-:Y:S02]  /*00d0*/  IADD3 R27, PT, PT, R26.reuse, 0x1, RZ ;  /* 0x000000011a1b7810 */ /* 0x040fe40007ffe0ff */
[----:B------:R-:W-:-:S04]  /*00e0*/  IADD3 R3, PT, PT, R26, 0x2, RZ ;  /* 0x000000021a037810 */ /* 0x000fc80007ffe0ff */
[----:B------:R-:W0:Y:S01]  /*00f0*/  LDC R5, c[0x0][0x390] ;  /* 0x0000e400ff057b82 */ /* 0x000e220000000800 */
[----:B-1----:R-:W-:Y:S01]  /*0100*/  IMAD R2, R2, UR5, R7 ;  /* 0x0000000502027c24 */ /* 0x002fe2000f8e0207 */
[----:B------:R-:W1:Y:S04]  /*0110*/  LDCU.64 UR4, c[0x0][0x358] ;  /* 0x00006b00ff0477ac */ /* 0x000e680008000a00 */
[----:B------:R-:W-:Y:S01]  /*0120*/  IADD3 R2, PT, PT, R2, 0x1, RZ ;  /* 0x0000000102027810 */ /* 0x000fe20007ffe0ff */
[----:B--2---:R-:W-:-:S05]  /*0130*/  IMAD R0, R0, UR6, R9 ;  /* 0x0000000600007c24 */ /* 0x004fca000f8e0209 */
[C---:B------:R-:W-:Y:S02]  /*0140*/  IADD3 R4, PT, PT, R0.reuse, 0x1, RZ ;  /* 0x0000000100047810 */ /* 0x040fe40007ffe0ff */
[----:B0-----:R-:W-:Y:S02]  /*0150*/  IADD3 R6, PT, PT, R5, -0x1, RZ ;  /* 0xffffffff05067810 */ /* 0x001fe40007ffe0ff */
[-CC-:B------:R-:W-:Y:S02]  /*0160*/  VIMNMX3 R7, R27, R2.reuse, R4.reuse, !PT ;  /* 0x000000021b07720f */ /* 0x180fe40007800104 */
[----:B------:R-:W-:Y:S02]  /*0170*/  VIMNMX3 R9, R3, R2, R4, !PT ;  /* 0x000000020309720f */ /* 0x000fe40007800104 */
[-C--:B------:R-:W-:Y:S01]  /*0180*/  ISETP.GE.AND P0, PT, R7, R6.reuse, PT ;  /* 0x000000060700720c */ /* 0x080fe20003f06270 */
[----:B------:R-:W-:Y:S01]  /*0190*/  IMAD R7, R0, R5, R5 ;  /* 0x0000000500077224 */ /* 0x000fe200078e0205 */
[----:B------:R-:W-:-:S04]  /*01a0*/  ISETP.GE.AND P1, PT, R9, R6, PT ;  /* 0x000000060900720c */ /* 0x000fc80003f26270 */
[----:B------:R-:W-:-:S07]  /*01b0*/  IADD3 R4, PT, PT, R2, R7, RZ ;  /* 0x0000000702047210 */ /* 0x000fce0007ffe0ff */
[----:B-1----:R-:W-:Y:S05]  /*01c0*/  @P0 BRA `(.L_x_1) ;  /* 0x00000004002c0947 */ /* 0x002fea0003800000 */
[----:B------:R-:W0:Y:S01]  /*01d0*/  LDC.64 R12, c[0x0][0x380] ;  /* 0x0000e000ff0c7b82 */ /* 0x000e220000000a00 */
[----:B------:R-:W-:-:S05]  /*01e0*/  IMAD R28, R0, R5, R2 ;  /* 0x00000005001c7224 */ /* 0x000fca00078e0202 */
[----:B------:R-:W-:-:S05]  /*01f0*/  IADD3 R28, PT, PT, R28, -0x1, RZ ;  /* 0xffffffff1c1c7810 */ /* 0x000fca0007ffe0ff */
[----:B------:R-:W-:-:S04]  /*0200*/  IMAD R17, R28, R5, R26 ;  /* 0x000000051c117224 */ /* 0x000fc800078e021a */
[----:B0-----:R-:W-:-:S05]  /*0210*/  IMAD.WIDE R16, R17, 0x4, R12 ;  /* 0x0000000411107825 */ /* 0x001fca00078e020c */
[----:B------:R-:W2:Y:S04]  /*0220*/  LDG.E R29, desc[UR4][R16.64] ;  /* 0x00000004101d7981 */ /* 0x000ea8000c1e1900 */
[----:B------:R-:W3:Y:S01]  /*0230*/  LDG.E R7, desc[UR4][R16.64+0x4] ;  /* 0x0000040410077981 */ /* 0x000ee2000c1e1900 */
[----:B------:R-:W-:-:S03]  /*0240*/  IMAD.WIDE R18, R5, 0x4, R16 ;  /* 0x0000000405127825 */ /* 0x000fc600078e0210 */
[----:B------:R0:W4:Y:S04]  /*0250*/  LDG.E R24, desc[UR4][R16.64+0x8] ;  /* 0x0000080410187981 */ /* 0x000128000c1e1900 */
[----:B------:R-:W5:Y:S01]  /*0260*/  LDG.E R23, desc[UR4][R18.64] ;  /* 0x0000000412177981 */ /* 0x000f62000c1e1900 */
[----:B------:R-:W-:-:S03]  /*0270*/  IMAD.WIDE R14, R5, 0x4, R18 ;  /* 0x00000004050e7825 */ /* 0x000fc600078e0212 */
[----:B------:R-:W5:Y:S04]  /*0280*/  LDG.E R22, desc[UR4][R18.64+0x4] ;  /* 0x0000040412167981 */ /* 0x000f68000c1e1900 */
[----:B------:R1:W5:Y:S04]  /*0290*/  LDG.E R21, desc[UR4][R18.64+0x8] ;  /* 0x0000080412157981 */ /* 0x000368000c1e1900 */
[----:B------:R-:W5:Y:S04]  /*02a0*/  LDG.E R10, desc[UR4][R14.64] ;  /* 0x000000040e0a7981 */ /* 0x000f68000c1e1900 */
[----:B------:R-:W5:Y:S04]  /*02b0*/  LDG.E R20, desc[UR4][R14.64+0x4] ;  /* 0x000004040e147981 */ /* 0x000f68000c1e1900 */
[----:B------:R1:W5:Y:S01]  /*02c0*/  LDG.E R8, desc[UR4][R14.64+0x8] ;  /* 0x000008040e087981 */ /* 0x000362000c1e1900 */
[----:B------:R-:W-:-:S05]  /*02d0*/  IMAD R9, R4, R5, -R5 ;  /* 0x0000000504097224 */ /* 0x000fca00078e0a05 */
[----:B------:R-:W-:-:S05]  /*02e0*/  IADD3 R9, PT, PT, R26, R9, RZ ;  /* 0x000000091a097210 */ /* 0x000fca0007ffe0ff */
[----:B0-----:R-:W-:-:S05]  /*02f0*/  IMAD.WIDE R16, R9, 0x4, R12 ;  /* 0x0000000409107825 */ /* 0x001fca00078e020c */
[----:B------:R-:W5:Y:S01]  /*0300*/  LDG.E R6, desc[UR4][R16.64] ;  /* 0x0000000410067981 */ /* 0x000f62000c1e1900 */
[----:B-1----:R-:W-:-:S03]  /*0310*/  IMAD.WIDE R18, R5, 0x4, R16 ;  /* 0x0000000405127825 */ /* 0x002fc600078e0210 */
[----:B------:R-:W5:Y:S01]  /*0320*/  LDG.E R9, desc[UR4][R16.64+0x4] ;  /* 0x0000040410097981 */ /* 0x000f62000c1e1900 */
[----:B------:R-:W-:-:S03]  /*0330*/  LEA R25, R5, R28, 0x1 ;  /* 0x0000001c05197211 */ /* 0x000fc600078e08ff */
[----:B------:R0:W5:Y:S04]  /*0340*/  LDG.E R11, desc[UR4][R16.64+0x8] ;  /* 0x00000804100b7981 */ /* 0x000168000c1e1900 */
[----:B------:R-:W5:Y:S01]  /*0350*/  LDG.E R28, desc[UR4][R18.64] ;  /* 0x00000004121c7981 */ /* 0x000f62000c1e1900 */
[----:B------:R-:W-:-:S04]  /*0360*/  IMAD.WIDE R14, R5, 0x4, R18 ;  /* 0x00000004050e7825 */ /* 0x000fc800078e0212 */
[----:B0-----:R-:W-:Y:S02]  /*0370*/  IMAD R17, R25, R5, R26 ;  /* 0x0000000519117224 */ /* 0x001fe400078e021a */
[----:B------:R-:W5:Y:S04]  /*0380*/  LDG.E R26, desc[UR4][R18.64+0x4] ;  /* 0x00000404121a7981 */ /* 0x000f68000c1e1900 */
[----:B------:R-:W5:Y:S01]  /*0390*/  LDG.E R25, desc[UR4][R18.64+0x8] ;  /* 0x0000080412197981 */ /* 0x000f62000c1e1900 */
[----:B------:R-:W-:-:S05]  /*03a0*/  IMAD.WIDE R12, R17, 0x4, R12 ;  /* 0x00000004110c7825 */ /* 0x000fca00078e020c */
[----:B------:R-:W5:Y:S04]  /*03b0*/  LDG.E R18, desc[UR4][R12.64+0x4] ;  /* 0x000004040c127981 */ /* 0x000f68000c1e1900 */
[----:B------:R-:W5:Y:S01]  /*03c0*/  LDG.E R19, desc[UR4][R12.64+0x8] ;  /* 0x000008040c137981 */ /* 0x000f62000c1e1900 */
[----:B--2---:R-:W-:-:S04]  /*03d0*/  FADD R29, RZ, R29 ;  /* 0x0000001dff1d7221 */ /* 0x004fc80000000000 */
[----:B---3--:R-:W-:Y:S02]  /*03e0*/  FADD R29, R29, R7 ;  /* 0x000000071d1d7221 */ /* 0x008fe40000000000 */
[----:B------:R-:W2:Y:S02]  /*03f0*/  LDG.E R7, desc[UR4][R14.64] ;  /* 0x000000040e077981 */ /* 0x000ea4000c1e1900 */
[----:B----4-:R-:W-:Y:S02]  /*0400*/  FADD R16, R29, R24 ;  /* 0x000000181d107221 */ /* 0x010fe40000000000 */
[----:B------:R-:W3:Y:S02]  /*0410*/  LDG.E R24, desc[UR4][R14.64+0x4] ;  /* 0x000004040e187981 */ /* 0x000ee4000c1e1900 */
[----:B-----5:R-:W-:Y:S02]  /*0420*/  FADD R17, R16, R23 ;  /* 0x0000001710117221 */ /* 0x020fe40000000000 */
[----:B------:R0:W4:Y:S02]  /*0430*/  LDG.E R29, desc[UR4][R14.64+0x8] ;  /* 0x000008040e1d7981 */ /* 0x000124000c1e1900 */
[----:B------:R-:W-:-:S02]  /*0440*/  FADD R22, R17, R22 ;  /* 0x0000001611167221 */ /* 0x000fc40000000000 */
[----:B------:R1:W5:Y:S01]  /*0450*/  LDG.E R23, desc[UR4][R12.64] ;  /* 0x000000040c177981 */ /* 0x000362000c1e1900 */
[----:B------:R-:W-:-:S04]  /*0460*/  IMAD.WIDE R16, R5, 0x4, R12 ;  /* 0x0000000405107825 */ /* 0x000fc800078e020c */
[----:B------:R-:W-:-:S04]  /*0470*/  FADD R21, R22, R21 ;  /* 0x0000001516157221 */ /* 0x000fc80000000000 */
[----:B------:R-:W-:Y:S02]  /*0480*/  FADD R21, R21, R10 ;  /* 0x0000000a15157221 */ /* 0x000fe40000000000 */
[----:B------:R-:W5:Y:S02]  /*0490*/  LDG.E R10, desc[UR4][R16.64] ;  /* 0x00000004100a7981 */ /* 0x000f64000c1e1900 */
[----:B------:R-:W-:Y:S02]  /*04a0*/  FADD R22, R21, R20 ;  /* 0x0000001415167221 */ /* 0x000fe40000000000 */
[----:B------:R-:W5:Y:S01]  /*04b0*/  LDG.E R21, desc[UR4][R16.64+0x4] ;  /* 0x0000040410157981 */ /* 0x000f62000c1e1900 */
[----:B0-----:R-:W-:-:S03]  /*04c0*/  IMAD.WIDE R14, R5, 0x4, R16 ;  /* 0x00000004050e7825 */ /* 0x001fc600078e0210 */
[----:B------:R-:W5:Y:S01]  /*04d0*/  LDG.E R20, desc[UR4][R16.64+0x8] ;  /* 0x0000080410147981 */ /* 0x000f62000c1e1900 */
[----:B-1----:R-:W-:-:S03]  /*04e0*/  FADD R13, R22, R8 ;  /* 0x00000008160d7221 */ /* 0x002fc60000000000 */
[----:B------:R-:W5:Y:S04]  /*04f0*/  LDG.E R12, desc[UR4][R14.64] ;  /* 0x000000040e0c7981 */ /* 0x000f68000c1e1900 */
[----:B------:R-:W5:Y:S04]  /*0500*/  LDG.E R22, desc[UR4][R14.64+0x4] ;  /* 0x000004040e167981 */ /* 0x000f68000c1e1900 */
[----:B------:R-:W5:Y:S01]  /*0510*/  LDG.E R8, desc[UR4][R14.64+0x8] ;  /* 0x000008040e087981 */ /* 0x000f62000c1e1900 */
[----:B------:R-:W-:-:S04]  /*0520*/  FADD R6, R13, R6 ;  /* 0x000000060d067221 */ /* 0x000fc80000000000 */
[----:B------:R-:W-:-:S04]  /*0530*/  FADD R6, R6, R9 ;  /* 0x0000000906067221 */ /* 0x000fc80000000000 */
[----:B------:R-:W-:-:S04]  /*0540*/  FADD R11, R6, R11 ;  /* 0x0000000b060b7221 */ /* 0x000fc80000000000 */
[----:B------:R-:W-:-:S04]  /*0550*/  FADD R11, R11, R28 ;  /* 0x0000001c0b0b7221 */ /* 0x000fc80000000000 */
[----:B------:R-:W-:-:S04]  /*0560*/  FADD R26, R11, R26 ;  /* 0x0000001a0b1a7221 */ /* 0x000fc80000000000 */
[----:B------:R-:W-:Y:S01]  /*0570*/  FADD R26, R26, R25 ;  /* 0x000000191a1a7221 */ /* 0x000fe20000000000 */
[----:B------:R-:W-:-:S03]  /*0580*/  IMAD R9, R4, R5, R27 ;  /* 0x0000000504097224 */ /* 0x000fc600078e021b */
[----:B--2---:R-:W-:-:S04]  /*0590*/  FADD R7, R26, R7 ;  /* 0x000000071a077221 */ /* 0x004fc80000000000 */
[----:B---3--:R-:W-:Y:S02]  /*05a0*/  FADD R24, R7, R24 ;  /* 0x0000001807187221 */ /* 0x008fe40000000000 */
[----:B------:R-:W0:Y:S02]  /*05b0*/  LDC.64 R6, c[0x0][0x388] ;  /* 0x0000e200ff067b82 */ /* 0x000e240000000a00 */
[----:B----4-:R-:W-:-:S04]  /*05c0*/  FADD R24, R24, R29 ;  /* 0x0000001d18187221 */ /* 0x010fc80000000000 */
[----:B-----5:R-:W-:-:S04]  /*05d0*/  FADD R23, R24, R23 ;  /* 0x0000001718177221 */ /* 0x020fc80000000000 */
[----:B------:R-:W-:-:S04]  /*05e0*/  FADD R18, R23, R18 ;  /* 0x0000001217127221 */ /* 0x000fc80000000000 */
[----:B------:R-:W-:-:S04]  /*05f0*/  FADD R19, R18, R19 ;  /* 0x0000001312137221 */ /* 0x000fc80000000000 */
[----:B------:R-:W-:-:S04]  /*0600*/  FADD R10, R19, R10 ;  /* 0x0000000a130a7221 */ /* 0x000fc80000000000 */
[----:B------:R-:W-:-:S04]  /*0610*/  FADD R21, R10, R21 ;  /* 0x000000150a157221 */ /* 0x000fc80000000000 */
[----:B------:R-:W-:-:S04]  /*0620*/  FADD R21, R21, R20 ;  /* 0x0000001415157221 */ /* 0x000fc80000000000 */
[----:B------:R-:W-:-:S04]  /*0630*/  FADD R21, R21, R12 ;  /* 0x0000000c15157221 */ /* 0x000fc80000000000 */
[----:B------:R-:W-:Y:S01]  /*0640*/  FADD R21, R21, R22 ;  /* 0x0000001615157221 */ /* 0x000fe20000000000 */
[----:B0-----:R-:W-:-:S04]  /*0650*/  IMAD.WIDE R6, R9, 0x4, R6 ;  /* 0x0000000409067825 */ /* 0x001fc800078e0206 */
[----:B------:R-:W-:-:S05]  /*0660*/  FADD R21, R21, R8 ;  /* 0x0000000815157221 */ /* 0x000fca0000000000 */
[----:B------:R0:W-:Y:S02]  /*0670*/  STG.E desc[UR4][R6.64], R21 ;  /* 0x0000001506007986 */ /* 0x0001e4000c101904 */
.L_x_1:
[----:B------:R-:W-:Y:S05]  /*0680*/  BSYNC.RECONVERGENT B0 ;  /* 0x0000000000007941 */ /* 0x000fea0003800200 */
.L_x_0:
[----:B------:R-:W-:Y:S05]  /*0690*/  @P1 EXIT ;  /* 0x000000000000194d */ /* 0x000fea0003800000 */
[----:B------:R-:W1:Y:S01]  /*06a0*/  LDC.64 R12, c[0x0][0x380] ;  /* 0x0000e000ff0c7b82 */ /* 0x000e620000000a00 */
[----:B------:R-:W-:-:S05]  /*06b0*/  IMAD R28, R0, R5, R2 ;  /* 0x00000005001c7224 */ /* 0x000fca00078e0202 */
[----:B------:R-:W-:-:S05]  /*06c0*/  IADD3 R28, PT, PT, R28, -0x1, RZ ;  /* 0xffffffff1c1c7810 */ /* 0x000fca0007ffe0ff */
[----:B------:R-:W-:-:S04]  /*06d0*/  IMAD R11, R28, R5, R27 ;  /* 0x000000051c0b7224 */ /* 0x000fc800078e021b */
[----:B-1----:R-:W-:-:S05]  /*06e0*/  IMAD.WIDE R10, R11, 0x4, R12 ;  /* 0x000000040b0a7825 */ /* 0x002fca00078e020c */
[----:B------:R-:W2:Y:S04]  /*06f0*/  LDG.E R22, desc[UR4][R10.64] ;  /* 0x000000040a167981 */ /* 0x000ea8000c1e1900 */
[----:B------:R-:W3:Y:S01]  /*0700*/  LDG.E R19, desc[UR4][R10.64+0x4] ;  /* 0x000004040a137981 */ /* 0x000ee2000c1e1900 */
[----:B------:R-:W-:-:S03]  /*0710*/  IMAD.WIDE R24, R5, 0x4, R10 ;  /* 0x0000000405187825 */ /* 0x000fc600078e020a */
[----:B------:R-:W4:Y:S04]  /*0720*/  LDG.E R18, desc[UR4][R10.64+0x8] ;  /* 0x000008040a127981 */ /* 0x000f28000c1e1900 */
[----:B0-----:R-:W5:Y:S04]  /*0730*/  LDG.E R7, desc[UR4][R24.64] ;  /* 0x0000000418077981 */ /* 0x001f68000c1e1900 */
[----:B------:R-:W5:Y:S04]  /*0740*/  LDG.E R9, desc[UR4][R24.64+0x4] ;  /* 0x0000040418097981 */ /* 0x000f68000c1e1900 */
[----:B------:R-:W5:Y:S01]  /*0750*/  LDG.E R2, desc[UR4][R24.64+0x8] ;  /* 0x0000080418027981 */ /* 0x000f62000c1e1900 */
[----:B------:R-:W-:-:S04]  /*0760*/  IMAD.WIDE R20, R5, 0x4, R24 ;  /* 0x0000000405147825 */ /* 0x000fc800078e0218 */
[----:B------:R-:W-:Y:S01]  /*0770*/  IMAD R6, R4, R5, -R5 ;  /* 0x0000000504067224 */ /* 0x000fe200078e0a05 */
[----:B------:R-:W5:Y:S04]  /*0780*/  LDG.E R0, desc[UR4][R20.64] ;  /* 0x0000000414007981 */ /* 0x000f68000c1e1900 */
[----:B------:R-:W-:Y:S01]  /*0790*/  IADD3 R15, PT, PT, R27, R6, RZ ;  /* 0x000000061b0f7210 */ /* 0x000fe20007ffe0ff */
[----:B------:R-:W5:Y:S04]  /*07a0*/  LDG.E R8, desc[UR4][R20.64+0x8] ;  /* 0x0000080414087981 */ /* 0x000f68000c1e1900 */
[----:B------:R0:W5:Y:S01]  /*07b0*/  LDG.E R6, desc[UR4][R20.64+0x4] ;  /* 0x0000040414067981 */ /* 0x000162000c1e1900 */
[----:B------:R-:W-:-:S05]  /*07c0*/  IMAD.WIDE R14, R15, 0x4, R12 ;  /* 0x000000040f0e7825 */ /* 0x000fca00078e020c */
[----:B------:R-:W5:Y:S01]  /*07d0*/  LDG.E R10, desc[UR4][R14.64] ;  /* 0x000000040e0a7981 */ /* 0x000f62000c1e1900 */
[----:B------:R-:W-:-:S03]  /*07e0*/  IMAD.WIDE R16, R5, 0x4, R14 ;  /* 0x0000000405107825 */ /* 0x000fc600078e020e */
[----:B------:R-:W5:Y:S04]  /*07f0*/  LDG.E R11, desc[UR4][R14.64+0x4] ;  /* 0x000004040e0b7981 */ /* 0x000f68000c1e1900 */
[----:B------:R2:W5:Y:S04]  /*0800*/  LDG.E R26, desc[UR4][R14.64+0x8] ;  /* 0x000008040e1a7981 */ /* 0x000568000c1e1900 */
[----:B------:R-:W5:Y:S01]  /*0810*/  LDG.E R25, desc[UR4][R16.64] ;  /* 0x0000000410197981 */ /* 0x000f62000c1e1900 */
[----:B0-----:R-:W-:-:S03]  /*0820*/  IMAD.WIDE R20, R5, 0x4, R16 ;  /* 0x0000000405147825 */ /* 0x001fc600078e0210 */
[----:B------:R-:W5:Y:S01]  /*0830*/  LDG.E R24, desc[UR4][R16.64+0x4] ;  /* 0x0000040410187981 */ /* 0x000f62000c1e1900 */
[----:B------:R-:W-:-:S03]  /*0840*/  LEA R29, R5, R28, 0x1 ;  /* 0x0000001c051d7211 */ /* 0x000fc600078e08ff */
[----:B------:R4:W5:Y:S02]  /*0850*/  LDG.E R23, desc[UR4][R16.64+0x8] ;  /* 0x0000080410177981 */ /* 0x000964000c1e1900 */
[----:B------:R-:W-:Y:S02]  /*0860*/  IMAD R29, R29, R5, R27 ;  /* 0x000000051d1d7224 */ /* 0x000fe400078e021b */
[----:B------:R-:W5:Y:S04]  /*0870*/  LDG.E R28, desc[UR4][R20.64] ;  /* 0x00000004141c7981 */ /* 0x000f68000c1e1900 */
[----:B------:R-:W5:Y:S01]  /*0880*/  LDG.E R27, desc[UR4][R20.64+0x4] ;  /* 0x00000404141b7981 */ /* 0x000f62000c1e1900 */
[----:B------:R-:W-:-:S03]  /*0890*/  IMAD.WIDE R12, R29, 0x4, R12 ;  /* 0x000000041d0c7825 */ /* 0x000fc600078e020c */
[----:B------:R0:W5:Y:S01]  /*08a0*/  LDG.E R29, desc[UR4][R20.64+0x8] ;  /* 0x00000804141d7981 */ /* 0x000162000c1e1900 */
[----:B--2---:R-:W-:-:S03]  /*08b0*/  FADD R14, RZ, R22 ;  /* 0x00000016ff0e7221 */ /* 0x004fc60000000000 */
[----:B------:R-:W2:Y:S01]  /*08c0*/  LDG.E R22, desc[UR4][R12.64] ;  /* 0x000000040c167981 */ /* 0x000ea2000c1e1900 */
[----:B---3--:R-:W-:-:S03]  /*08d0*/  FADD R15, R14, R19 ;  /* 0x000000130e0f7221 */ /* 0x008fc60000000000 */
[----:B------:R-:W3:Y:S01]  /*08e0*/  LDG.E R19, desc[UR4][R12.64+0x4] ;  /* 0x000004040c137981 */ /* 0x000ee2000c1e1900 */
[----:B----4-:R-:W-:Y:S01]  /*08f0*/  FADD R16, R15, R18 ;  /* 0x000000120f107221 */ /* 0x010fe20000000000 */
[----:B------:R-:W-:Y:S02]  /*0900*/  IMAD.WIDE R14, R5, 0x4, R12 ;  /* 0x00000004050e7825 */ /* 0x000fe400078e020c */
[----:B------:R1:W4:Y:S02]  /*0910*/  LDG.E R18, desc[UR4][R12.64+0x8] ;  /* 0x000008040c127981 */ /* 0x000324000c1e1900 */
[----:B-----5:R-:W-:Y:S02]  /*0920*/  FADD R16, R16, R7 ;  /* 0x0000000710107221 */ /* 0x020fe40000000000 */
[----:B------:R-:W5:Y:S02]  /*0930*/  LDG.E R7, desc[UR4][R14.64] ;  /* 0x000000040e077981 */ /* 0x000f64000c1e1900 */
[----:B0-----:R-:W-:-:S02]  /*0940*/  FADD R21, R16, R9 ;  /* 0x0000000910157221 */ /* 0x001fc40000000000 */
[----:B------:R-:W5:Y:S01]  /*0950*/  LDG.E R20, desc[UR4][R14.64+0x4] ;  /* 0x000004040e147981 */ /* 0x000f62000c1e1900 */
[----:B------:R-:W-:-:S03]  /*0960*/  IMAD.WIDE R16, R5, 0x4, R14 ;  /* 0x0000000405107825 */ /* 0x000fc600078e020e */
        /* <DEDUP_REMOVED lines=10> */
[----:B------:R-:W-:Y:S02]  /*0a10*/  FADD R26, R11, R26 ;  /* 0x0000001a0b1a7221 */ /* 0x000fe40000000000 */
[----:B------:R-:W0:Y:S02]  /*0a20*/  LDC.64 R10, c[0x0][0x388] ;  /* 0x0000e200ff0a7b82 */ /* 0x000e240000000a00 */
[----:B------:R-:W-:-:S04]  /*0a30*/  FADD R25, R26, R25 ;  /* 0x000000191a197221 */ /* 0x000fc80000000000 */
[----:B------:R-:W-:-:S04]  /*0a40*/  FADD R24, R25, R24 ;  /* 0x0000001819187221 */ /* 0x000fc80000000000 */
[----:B------:R-:W-:-:S04]  /*0a50*/  FADD R23, R24, R23 ;  /* 0x0000001718177221 */ /* 0x000fc80000000000 */
[----:B------:R-:W-:-:S04]  /*0a60*/  FADD R28, R23, R28 ;  /* 0x0000001c171c7221 */ /* 0x000fc80000000000 */
[----:B------:R-:W-:-:S04]  /*0a70*/  FADD R28, R28, R27 ;  /* 0x0000001b1c1c7221 */ /* 0x000fc80000000000 */
[----:B------:R-:W-:Y:S01]  /*0a80*/  FADD R29, R28, R29 ;  /* 0x0000001d1c1d7221 */ /* 0x000fe20000000000 */
[----:B------:R-:W-:-:S04]  /*0a90*/  IMAD R3, R4, R5, R3 ;  /* 0x0000000504037224 */ /* 0x000fc800078e0203 */
[----:B0-----:R-:W-:-:S04]  /*0aa0*/  IMAD.WIDE R10, R3, 0x4, R10 ;  /* 0x00000004030a7825 */ /* 0x001fc800078e020a */
[----:B--2---:R-:W-:-:S04]  /*0ab0*/  FADD R22, R29, R22 ;  /* 0x000000161d167221 */ /* 0x004fc80000000000 */
[----:B---3--:R-:W-:-:S04]  /*0ac0*/  FADD R19, R22, R19 ;  /* 0x0000001316137221 */ /* 0x008fc80000000000 */
[----:B----4-:R-:W-:-:S04]  /*0ad0*/  FADD R18, R19, R18 ;  /* 0x0000001213127221 */ /* 0x010fc80000000000 */
[----:B-----5:R-:W-:-:S04]  /*0ae0*/  FADD R7, R18, R7 ;  /* 0x0000000712077221 */ /* 0x020fc80000000000 */
[----:B------:R-:W-:-:S04]  /*0af0*/  FADD R20, R7, R20 ;  /* 0x0000001407147221 */ /* 0x000fc80000000000 */
[----:B------:R-:W-:-:S04]  /*0b00*/  FADD R9, R20, R9 ;  /* 0x0000000914097221 */ /* 0x000fc80000000000 */
[----:B------:R-:W-:-:S04]  /*0b10*/  FADD R12, R9, R12 ;  /* 0x0000000c090c7221 */ /* 0x000fc80000000000 */
[----:B------:R-:W-:-:S04]  /*0b20*/  FADD R21, R12, R21 ;  /* 0x000000150c157221 */ /* 0x000fc80000000000 */
[----:B------:R-:W-:-:S05]  /*0b30*/  FADD R21, R21, R2 ;  /* 0x0000000215157221 */ /* 0x000fca0000000000 */
[----:B------:R-:W-:Y:S01]  /*0b40*/  STG.E desc[UR4][R10.64], R21 ;  /* 0x000000150a007986 */ /* 0x000fe2000c101904 */
[----:B------:R-:W-:Y:S05]  /*0b50*/  EXIT ;  /* 0x000000000000794d */ /* 0x000fea0003800000 */
.L_x_2:
[----:B------:R-:W-:-:S00]  /*0b60*/  BRA `(.L_x_2) ;  /* 0xfffffffc00fc7947 */ /* 0x000fc0000383ffff */
[----:B------:R-:W-:-:S00]  /*0b70*/  NOP ;  /* 0x0000000000007918 */ /* 0x000fc00000000000 */
        /* <DEDUP_REMOVED lines=8> */
.L_x_5:


//--------------------- .text._Z17gpuStencilTiled3DPKfPfi --------------------------
	.section	.text._Z17gpuStencilTiled3DPKfPfi,"ax",@progbits
	.align	128
        .global         _Z17gpuStencilTiled3DPKfPfi
        .type           _Z17gpuStencilTiled3DPKfPfi,@function
        .size           _Z17gpuStencilTiled3DPKfPfi,(.L_x_6 - _Z17gpuStencilTiled3DPKfPfi)
        .other          _Z17gpuStencilTiled3DPKfPfi,@"STO_CUDA_ENTRY STV_DEFAULT"
_Z17gpuStencilTiled3DPKfPfi:
.text._Z17gpuStencilTiled3DPKfPfi:
[----:B------:R-:W-:Y:S01]  /*0000*/  LDC R1, c[0x0][0x37c] ;  /* 0x0000df00ff017b82 */ /* 0x000fe20000000800 */
[----:B------:R-:W0:Y:S01]  /*0010*/  S2R R11, SR_TID.X ;  /* 0x00000000000b7919 */ /* 0x000e220000002100 */
[----:B------:R-:W1:Y:S01]  /*0020*/  LDCU UR7, c[0x0][0x390] ;  /* 0x00007200ff0777ac */ /* 0x000e620008000800 */
[----:B------:R-:W2:Y:S01]  /*0030*/  S2R R13, SR_TID.Y ;  /* 0x00000000000d7919 */ /* 0x000ea20000002200 */
[----:B------:R-:W3:Y:S01]  /*0040*/  LDCU.64 UR8, c[0x0][0x358] ;  /* 0x00006b00ff0877ac */ /* 0x000ee20008000a00 */
[----:B------:R-:W4:Y:S01]  /*0050*/  S2R R15, SR_TID.Z ;  /* 0x00000000000f7919 */ /* 0x000f220000002300 */
[----:B------:R-:W2:Y:S01]  /*0060*/  S2R R7, SR_CTAID.Y ;  /* 0x0000000000077919 */ /* 0x000ea20000002600 */
[----:B------:R-:W4:Y:S01]  /*0070*/  S2R R8, SR_CTAID.Z ;  /* 0x0000000000087919 */ /* 0x000f220000002700 */
[----:B------:R-:W5:Y:S01]  /*0080*/  S2R R3, SR_CTAID.X ;  /* 0x0000000000037919 */ /* 0x000f620000002500 */
[----:B0-----:R-:W-:Y:S01]  /*0090*/  IADD3 R6, PT, PT, R11, -0x1, RZ ;  /* 0xffffffff0b067810 */ /* 0x001fe20007ffe0ff */
[----:B--2---:R-:W-:-:S02]  /*00a0*/  IMAD R7, R7, 0x6, R13 ;  /* 0x0000000607077824 */ /* 0x004fc400078e020d */
[----:B----4-:R-:W-:-:S03]  /*00b0*/  IMAD R8, R8, 0x6, R15 ;  /* 0x0000000608087824 */ /* 0x010fc600078e020f */
[C---:B-1----:R-:W-:Y:S02]  /*00c0*/  ISETP.GT.AND P1, PT, R7.reuse, UR7, PT ;  /* 0x0000000707007c0c */ /* 0x042fe4000bf24270 */
[----:B------:R-:W-:Y:S01]  /*00d0*/  IADD3 R2, PT, PT, R7, -0x1, RZ ;  /* 0xffffffff07027810 */ /* 0x000fe20007ffe0ff */
[----:B-----5:R-:W-:Y:S01]  /*00e0*/  IMAD R0, R3, 0x6, R6 ;  /* 0x0000000603007824 */ /* 0x020fe200078e0206 */
[----:B------:R-:W-:Y:S02]  /*00f0*/  ISETP.GT.AND P2, PT, R8, UR7, PT ;  /* 0x0000000708007c0c */ /* 0x000fe4000bf44270 */
[----:B------:R-:W-:Y:S02]  /*0100*/  ISETP.NE.AND P1, PT, R7, RZ, !P1 ;  /* 0x000000ff0700720c */ /* 0x000fe40004f25270 */
[----:B------:R-:W-:Y:S02]  /*0110*/  ISETP.GE.AND P0, PT, R0, UR7, PT ;  /* 0x0000000700007c0c */ /* 0x000fe4000bf06270 */
[----:B------:R-:W-:-:S02]  /*0120*/  ISETP.NE.AND P2, PT, R8, RZ, !P2 ;  /* 0x000000ff0800720c */ /* 0x000fc40005745270 */
[----:B------:R-:W-:Y:S02]  /*0130*/  ISETP.GT.AND P0, PT, R0, -0x1, !P0 ;  /* 0xffffffff0000780c */ /* 0x000fe40004704270 */
[----:B------:R-:W-:Y:S02]  /*0140*/  IADD3 R3, PT, PT, R8, -0x1, RZ ;  /* 0xffffffff08037810 */ /* 0x000fe40007ffe0ff */
[----:B------:R-:W-:-:S13]  /*0150*/  PLOP3.LUT P1, PT, P2, P0, P1, 0x80, 0x0 ;  /* 0x000000000000781c */ /* 0x000fda0001721010 */
[----:B------:R-:W0:Y:S01]  /*0160*/  @P1 LDC.64 R4, c[0x0][0x380] ;  /* 0x0000e000ff041b82 */ /* 0x000e220000000a00 */
[----:B------:R-:W-:-:S04]  /*0170*/  @P1 IMAD R9, R3, UR7, R2 ;  /* 0x0000000703091c24 */ /* 0x000fc8000f8e0202 */
[----:B------:R-:W-:-:S04]  /*0180*/  @P1 IMAD R9, R9, UR7, R0 ;  /* 0x0000000709091c24 */ /* 0x000fc8000f8e0200 */
[----:B0-----:R-:W-:-:S06]  /*0190*/  @P1 IMAD.WIDE.U32 R4, R9, 0x4, R4 ;  /* 0x0000000409041825 */ /* 0x001fcc00078e0004 */
[----:B---3--:R0:W2:Y:S01]  /*01a0*/  @P1 LDG.E R5, desc[UR8][R4.64] ;  /* 0x0000000804051981 */ /* 0x0080a2000c1e1900 */
[----:B------:R-:W1:Y:S01]  /*01b0*/  S2UR UR5, SR_CgaCtaId ;  /* 0x00000000000579c3 */ /* 0x000e620000008800 */
[----:B------:R-:W-:Y:S01]  /*01c0*/  UMOV UR4, 0x400 ;  /* 0x0000040000047882 */ /* 0x000fe20000000000 */
[----:B------:R-:W-:Y:S01]  /*01d0*/  VIADDMNMX.U32 R6, R13, 0xffffffff, R6, !PT ;  /* 0xffffffff0d067846 */ /* 0x000fe20007800006 */
[----:B------:R-:W-:Y:S02]  /*01e0*/  UIADD3 UR6, UPT, UPT, UR7, -0x1, URZ ;  /* 0xffffffff07067890 */ /* 0x000fe4000fffe0ff */
[----:B------:R-:W-:Y:S02]  /*01f0*/  ISETP.GE.AND P0, PT, R7, UR7, PT ;  /* 0x0000000707007c0c */ /* 0x000fe4000bf06270 */
[----:B------:R-:W-:Y:S02]  /*0200*/  VIADDMNMX.U32 R7, R15, 0xffffffff, R6, !PT ;  /* 0xffffffff0f077846 */ /* 0x000fe40007800006 */
[----:B------:R-:W-:-:S04]  /*0210*/  ISETP.GE.OR P0, PT, R0, UR6, P0 ;  /* 0x0000000600007c0c */ /* 0x000fc80008706670 */
[----:B------:R-:W-:-:S04]  /*0220*/  ISETP.GT.U32.OR P0, PT, R7, 0x5, P0 ;  /* 0x000000050700780c */ /* 0x000fc80000704470 */
[----:B------:R-:W-:Y:S01]  /*0230*/  ISETP.GE.OR P0, PT, R8, UR7, P0 ;  /* 0x0000000708007c0c */ /* 0x000fe20008706670 */
[----:B-1----:R-:W-:-:S06]  /*0240*/  ULEA UR4, UR5, UR4, 0x18 ;  /* 0x0000000405047291 */ /* 0x002fcc000f8ec0ff */
[----:B------:R-:W-:-:S04]  /*0250*/  LEA R6, R15, UR4, 0x8 ;  /* 0x000000040f067c11 */ /* 0x000fc8000f8e40ff */
[----:B0-----:R-:W-:-:S04]  /*0260*/  LEA R4, R13, R6, 0x5 ;  /* 0x000000060d047211 */ /* 0x001fc800078e28ff */
[----:B------:R-:W-:-:S05]  /*0270*/  LEA R4, R11, R4, 0x2 ;  /* 0x000000040b047211 */ /* 0x000fca00078e10ff */
[----:B--2---:R0:W-:Y:S01]  /*0280*/  @P1 STS [R4], R5 ;  /* 0x0000000504001388 */ /* 0x0041e20000000800 */
[----:B------:R-:W-:Y:S06]  /*0290*/  BAR.SYNC.DEFER_BLOCKING 0x0 ;  /* 0x0000000000007b1d */ /* 0x000fec0000010000 */
[----:B------:R-:W-:Y:S05]  /*02a0*/  @P0 EXIT ;  /* 0x000000000000094d */ /* 0x000fea0003800000 */
[----:B------:R-:W1:Y:S01]  /*02b0*/  LDS R6, [R4+-0x124] ;  /* 0xfffedc0004067984 */ /* 0x000e620000000800 */
[----:B------:R-:W-:-:S03]  /*02c0*/  IMAD R3, R3, UR7, R2 ;  /* 0x0000000703037c24 */ /* 0x000fc6000f8e0202 */
[----:B------:R-:W2:Y:S01]  /*02d0*/  LDS R9, [R4+-0x120] ;  /* 0xfffee00004097984 */ /* 0x000ea20000000800 */
[----:B------:R-:W-:-:S03]  /*02e0*/  IMAD R3, R3, UR7, R0 ;  /* 0x0000000703037c24 */ /* 0x000fc6000f8e0200 */
[----:B------:R-:W3:Y:S04]  /*02f0*/  LDS R10, [R4+-0x11c] ;  /* 0xfffee400040a7984 */ /* 0x000ee80000000800 */
[----:B------:R-:W4:Y:S04]  /*0300*/  LDS R11, [R4+-0x104] ;  /* 0xfffefc00040b7984 */ /* 0x000f280000000800 */
[----:B------:R-:W5:Y:S04]  /*0310*/  LDS R12, [R4+-0x100] ;  /* 0xffff0000040c7984 */ /* 0x000f680000000800 */
[----:B------:R-:W5:Y:S04]  /*0320*/  LDS R13, [R4+-0xfc] ;  /* 0xffff0400040d7984 */ /* 0x000f680000000800 */
[----:B------:R-:W5:Y:S04]  /*0330*/  LDS R14, [R4+-0xe4] ;  /* 0xffff1c00040e7984 */ /* 0x000f680000000800 */
[----:B------:R-:W5:Y:S04]  /*0340*/  LDS R15, [R4+-0xe0] ;  /* 0xffff2000040f7984 */ /* 0x000f680000000800 */
[----:B------:R-:W5:Y:S04]  /*0350*/  LDS R7, [R4+-0xdc] ;  /* 0xffff240004077984 */ /* 0x000f680000000800 */
[----:B0-----:R-:W0:Y:S01]  /*0360*/  LDS R5, [R4+-0x24] ;  /* 0xffffdc0004057984 */ /* 0x001e220000000800 */
[----:B-1----:R-:W-:-:S03]  /*0370*/  FADD R8, RZ, R6 ;  /* 0x00000006ff087221 */ /* 0x002fc60000000000 */
[----:B------:R-:W-:Y:S01]  /*0380*/  LDS R19, [R4+0x11c] ;  /* 0x00011c0004137984 */ /* 0x000fe20000000800 */
[----:B--2---:R-:W-:-:S03]  /*0390*/  FADD R9, R8, R9 ;  /* 0x0000000908097221 */ /* 0x004fc60000000000 */
[----:B------:R-:W1:Y:S01]  /*03a0*/  LDS R6, [R4+-0x20] ;  /* 0xffffe00004067984 */ /* 0x000e620000000800 */
[----:B---3--:R-:W-:-:S03]  /*03b0*/  FADD R10, R9, R10 ;  /* 0x0000000a090a7221 */ /* 0x008fc60000000000 */
[----:B------:R-:W2:Y:S01]  /*03c0*/  LDS R8, [R4+-0x1c] ;  /* 0xffffe40004087984 */ /* 0x000ea20000000800 */
[----:B----4-:R-:W-:-:S03]  /*03d0*/  FADD R11, R10, R11 ;  /* 0x0000000b0a0b7221 */ /* 0x010fc60000000000 */
[----:B------:R-:W3:Y:S01]  /*03e0*/  LDS R9, [R4+-0x4] ;  /* 0xfffffc0004097984 */ /* 0x000ee20000000800 */
[----:B-----5:R-:W-:-:S03]  /*03f0*/  FADD R12, R11, R12 ;  /* 0x0000000c0b0c7221 */ /* 0x020fc60000000000 */
[----:B------:R-:W4:Y:S01]  /*0400*/  LDS R10, [R4] ;  /* 0x00000000040a7984 */ /* 0x000f220000000800 */
[----:B------:R-:W-:-:S03]  /*0410*/  FADD R13, R12, R13 ;  /* 0x0000000d0c0d7221 */ /* 0x000fc60000000000 */
[----:B------:R-:W5:Y:S01]  /*0420*/  LDS R11, [R4+0x4] ;  /* 0x00000400040b7984 */ /* 0x000f620000000800 */
[----:B------:R-:W-:-:S03]  /*0430*/  FADD R14, R13, R14 ;  /* 0x0000000e0d0e7221 */ /* 0x000fc60000000000 */
[----:B------:R-:W5:Y:S01]  /*0440*/  LDS R12, [R4+0x1c] ;  /* 0x00001c00040c7984 */ /* 0x000f620000000800 */
[----:B------:R-:W-:-:S03]  /*0450*/  FADD R16, R14, R15 ;  /* 0x0000000f0e107221 */ /* 0x000fc60000000000 */
[----:B------:R-:W5:Y:S01]  /*0460*/  LDS R13, [R4+0x20] ;  /* 0x00002000040d7984 */ /* 0x000f620000000800 */
[----:B------:R-:W-:-:S03]  /*0470*/  FADD R16, R16, R7 ;  /* 0x0000000710107221 */ /* 0x000fc60000000000 */
[----:B------:R-:W5:Y:S01]  /*0480*/  LDS R14, [R4+0x24] ;  /* 0x00002400040e7984 */ /* 0x000f620000000800 */
[----:B0-----:R-:W-:-:S03]  /*0490*/  FADD R5, R16, R5 ;  /* 0x0000000510057221 */ /* 0x001fc60000000000 */
[----:B------:R-:W0:Y:S04]  /*04a0*/  LDS R7, [R4+0xdc] ;  /* 0x0000dc0004077984 */ /* 0x000e280000000800 */
[----:B------:R-:W0:Y:S01]  /*04b0*/  LDS R15, [R4+0xe0] ;  /* 0x0000e000040f7984 */ /* 0x000e220000000800 */
[----:B-1----:R-:W-:-:S03]  /*04c0*/  FADD R17, R5, R6 ;  /* 0x0000000605117221 */ /* 0x002fc60000000000 */
[----:B------:R-:W-:Y:S01]  /*04d0*/  LDS R21, [R4+0x124] ;  /* 0x0001240004157984 */ /* 0x000fe20000000800 */
[----:B--2---:R-:W-:-:S03]  /*04e0*/  FADD R6, R17, R8 ;  /* 0x0000000811067221 */ /* 0x004fc60000000000 */
[----:B------:R-:W1:Y:S01]  /*04f0*/  LDS R5, [R4+0xe4] ;  /* 0x0000e40004057984 */ /* 0x000e620000000800 */
[----:B---3--:R-:W-:-:S03]  /*0500*/  FADD R17, R6, R9 ;  /* 0x0000000906117221 */ /* 0x008fc60000000000 */
[----:B------:R-:W2:Y:S01]  /*0510*/  LDS R8, [R4+0xfc] ;  /* 0x0000fc0004087984 */ /* 0x000ea20000000800 */
[----:B----4-:R-:W-:-:S03]  /*0520*/  FADD R10, R17, R10 ;  /* 0x0000000a110a7221 */ /* 0x010fc60000000000 */
[----:B------:R-:W3:Y:S01]  /*0530*/  LDS R9, [R4+0x100] ;  /* 0x0001000004097984 */ /* 0x000ee20000000800 */
[----:B-----5:R-:W-:-:S03]  /*0540*/  FADD R11, R10, R11 ;  /* 0x0000000b0a0b7221 */ /* 0x020fc60000000000 */
[----:B------:R-:W4:Y:S01]  /*0550*/  LDS R17, [R4+0x104] ;  /* 0x0001040004117984 */ /* 0x000f220000000800 */
[----:B------:R-:W-:-:S03]  /*0560*/  FADD R12, R11, R12 ;  /* 0x0000000c0b0c7221 */ /* 0x000fc60000000000 */
[----:B------:R-:W5:Y:S01]  /*0570*/  LDS R11, [R4+0x120] ;  /* 0x00012000040b7984 */ /* 0x000f620000000800 */
[----:B------:R-:W-:-:S04]  /*0580*/  FADD R13, R12, R13 ;  /* 0x0000000d0c0d7221 */ /* 0x000fc80000000000 */
[----:B------:R-:W-:-:S04]  /*0590*/  FADD R14, R13, R14 ;  /* 0x0000000e0d0e7221 */ /* 0x000fc80000000000 */
[----:B0-----:R-:W-:Y:S02]  /*05a0*/  FADD R14, R14, R7 ;  /* 0x000000070e0e7221 */ /* 0x001fe40000000000 */
[----:B------:R-:W0:Y:S02]  /*05b0*/  LDC.64 R6, c[0x0][0x388] ;  /* 0x0000e200ff067b82 */ /* 0x000e240000000a00 */
[----:B------:R-:W-:-:S04]  /*05c0*/  FADD R14, R14, R15 ;  /* 0x0000000f0e0e7221 */ /* 0x000fc80000000000 */
[----:B-1----:R-:W-:-:S04]  /*05d0*/  FADD R5, R14, R5 ;  /* 0x000000050e057221 */ /* 0x002fc80000000000 */
[----:B--2---:R-:W-:-:S04]  /*05e0*/  FADD R8, R5, R8 ;  /* 0x0000000805087221 */ /* 0x004fc80000000000 */
[----:B---3--:R-:W-:-:S04]  /*05f0*/  FADD R8, R8, R9 ;  /* 0x0000000908087221 */ /* 0x008fc80000000000 */
[----:B----4-:R-:W-:Y:S01]  /*0600*/  FADD R8, R8, R17 ;  /* 0x0000001108087221 */ /* 0x010fe20000000000 */
[----:B0-----:R-:W-:-:S04]  /*0610*/  IMAD.WIDE R6, R3, 0x4, R6 ;  /* 0x0000000403067825 */ /* 0x001fc800078e0206 */
[----:B------:R-:W-:-:S04]  /*0620*/  FADD R8, R8, R19 ;  /* 0x0000001308087221 */ /* 0x000fc80000000000 */
[----:B-----5:R-:W-:-:S04]  /*0630*/  FADD R8, R8, R11 ;  /* 0x0000000b08087221 */ /* 0x020fc80000000000 */
[----:B------:R-:W-:-:S05]  /*0640*/  FADD R21, R8, R21 ;  /* 0x0000001508157221 */ /* 0x000fca0000000000 */
[----:B------:R-:W-:Y:S01]  /*0650*/  STG.E desc[UR8][R6.64], R21 ;  /* 0x0000001506007986 */ /* 0x000fe2000c101908 */
[----:B------:R-:W-:Y:S05]  /*0660*/  EXIT ;  /* 0x000000000000794d */ /* 0x000fea0003800000 */
.L_x_3:
        /* <DEDUP_REMOVED lines=9> */
.L_x_6:


//--------------------- .text._Z12gpuStencil3DPKfPfi --------------------------
	.section	.text._Z12gpuStencil3DPKfPfi,"ax",@progbits
	.align	128
        .global         _Z12gpuStencil3DPKfPfi
        .type           _Z12gpuStencil3DPKfPfi,@function
        .size           _Z12gpuStencil3DPKfPfi,(.L_x_7 - _Z12gpuStencil3DPKfPfi)
        .other          _Z12gpuStencil3DPKfPfi,@"STO_CUDA_ENTRY STV_DEFAULT"
_Z12gpuStencil3DPKfPfi:
.text._Z12gpuStencil3DPKfPfi:
[----:B------:R-:W-:Y:S01]  /*0000*/  LDC R1, c[0x0][0x37c] ;  /* 0x0000df00ff017b82 */ /* 0x000fe20000000800 */
[----:B------:R-:W0:Y:S07]  /*0010*/  S2R R3, SR_TID.X ;  /* 0x0000000000037919 */ /* 0x000e2e0000002100 */
[----:B------:R-:W0:Y:S01]  /*0020*/  LDC R24, c[0x0][0x360] ;  /* 0x0000d800ff187b82 */ /* 0x000e220000000800 */
[----:B------:R-:W1:Y:S01]  /*0030*/  S2R R5, SR_TID.Y ;  /* 0x0000000000057919 */ /* 0x000e620000002200 */
[----:B------:R-:W2:Y:S06]  /*0040*/  S2R R7, SR_TID.Z ;  /* 0x0000000000077919 */ /* 0x000eac0000002300 */
[----:B------:R-:W1:Y:S08]  /*0050*/  LDC R0, c[0x0][0x364] ;  /* 0x0000d900ff007b82 */ /* 0x000e700000000800 */
[----:B------:R-:W0:Y:S08]  /*0060*/  S2UR UR4, SR_CTAID.X ;  /* 0x00000000000479c3 */ /* 0x000e300000002500 */
[----:B------:R-:W1:Y:S08]  /*0070*/  S2UR UR5, SR_CTAID.Y ;  /* 0x00000000000579c3 */ /* 0x000e700000002600 */
[----:B------:R-:W2:Y:S08]  /*0080*/  S2UR UR6, SR_CTAID.Z ;  /* 0x00000000000679c3 */ /* 0x000eb00000002700 */
[----:B------:R-:W2:Y:S01]  /*0090*/  LDC R4, c[0x0][0x368] ;  /* 0x0000da00ff047b82 */ /* 0x000ea20000000800 */
[----:B0-----:R-:W-:-:S05]  /*00a0*/  IMAD R24, R24, UR4, R3 ;  /* 0x0000000418187c24 */ /* 0x001fca000f8e0203 */
[----:B------:R-:W-:Y:S02]  /*00b0*/  IADD3 R24, PT, PT, R24, 0x1, RZ ;  /* 0x0000000118187810 */ /* 0x000fe40007ffe0ff */
[----:B------:R-:W0:Y:S01]  /*00c0*/  LDC R11, c[0x0][0x390] ;  /* 0x0000e400ff0b7b82 */ /* 0x000e220000000800 */
[----:B-1----:R-:W-:-:S05]  /*00d0*/  IMAD R0, R0, UR5, R5 ;  /* 0x0000000500007c24 */ /* 0x002fca000f8e0205 */
[----:B------:R-:W-:Y:S01]  /*00e0*/  IADD3 R0, PT, PT, R0, 0x1, RZ ;  /* 0x0000000100007810 */ /* 0x000fe20007ffe0ff */
[----:B--2---:R-:W-:-:S05]  /*00f0*/  IMAD R4, R4, UR6, R7 ;  /* 0x0000000604047c24 */ /* 0x004fca000f8e0207 */
[----:B------:R-:W-:Y:S02]  /*0100*/  IADD3 R3, PT, PT, R4, 0x1, RZ ;  /* 0x0000000104037810 */ /* 0x000fe40007ffe0ff */
[----:B0-----:R-:W-:Y:S02]  /*0110*/  IADD3 R2, PT, PT, R11, -0x1, RZ ;  /* 0xffffffff0b027810 */ /* 0x001fe40007ffe0ff */
[----:B------:R-:W-:-:S04]  /*0120*/  VIMNMX3 R3, R24, R0, R3, !PT ;  /* 0x000000001803720f */ /* 0x000fc80007800103 */
[----:B------:R-:W-:-:S13]  /*0130*/  ISETP.GE.AND P0, PT, R3, R2, PT ;  /* 0x000000020300720c */ /* 0x000fda0003f06270 */
[----:B------:R-:W-:Y:S05]  /*0140*/  @P0 EXIT ;  /* 0x000000000000094d */ /* 0x000fea0003800000 */
[----:B------:R-:W0:Y:S01]  /*0150*/  LDC.64 R2, c[0x0][0x380] ;  /* 0x0000e000ff027b82 */ /* 0x000e220000000a00 */
[----:B------:R-:W-:Y:S01]  /*0160*/  IMAD R0, R4, R11, R0 ;  /* 0x0000000b04007224 */ /* 0x000fe200078e0200 */
[----:B------:R-:W1:Y:S04]  /*0170*/  LDCU.64 UR4, c[0x0][0x358] ;  /* 0x00006b00ff0477ac */ /* 0x000e680008000a00 */
[----:B------:R-:W-:-:S05]  /*0180*/  IADD3 R0, PT, PT, R0, -0x1, RZ ;  /* 0xffffffff00007810 */ /* 0x000fca0007ffe0ff */
[----:B------:R-:W-:-:S05]  /*0190*/  IMAD R4, R0, R11, R24 ;  /* 0x0000000b00047224 */ /* 0x000fca00078e0218 */
[----:B------:R-:W-:-:S05]  /*01a0*/  IADD3 R5, PT, PT, R4, -0x1, RZ ;  /* 0xffffffff04057810 */ /* 0x000fca0007ffe0ff */
[----:B0-----:R-:W-:-:S05]  /*01b0*/  IMAD.WIDE R4, R5, 0x4, R2 ;  /* 0x0000000405047825 */ /* 0x001fca00078e0202 */
[----:B-1----:R-:W2:Y:S04]  /*01c0*/  LDG.E R27, desc[UR4][R4.64] ;  /* 0x00000004041b7981 */ /* 0x002ea8000c1e1900 */
[----:B------:R-:W3:Y:S01]  /*01d0*/  LDG.E R23, desc[UR4][R4.64+0x4] ;  /* 0x0000040404177981 */ /* 0x000ee2000c1e1900 */
[----:B------:R-:W-:-:S03]  /*01e0*/  IMAD.WIDE R6, R11, 0x4, R4 ;  /* 0x000000040b067825 */ /* 0x000fc600078e0204 */
[----:B------:R0:W4:Y:S04]  /*01f0*/  LDG.E R18, desc[UR4][R4.64+0x8] ;  /* 0x0000080404127981 */ /* 0x000128000c1e1900 */
[----:B------:R-:W5:Y:S04]  /*0200*/  LDG.E R19, desc[UR4][R6.64] ;  /* 0x0000000406137981 */ /* 0x000f68000c1e1900 */
[----:B------:R-:W5:Y:S01]  /*0210*/  LDG.E R10, desc[UR4][R6.64+0x4] ;  /* 0x00000404060a7981 */ /* 0x000f62000c1e1900 */
[----:B------:R-:W-:Y:S01]  /*0220*/  IADD3 R20, PT, PT, R0, R11, RZ ;  /* 0x0000000b00147210 */ /* 0x000fe20007ffe0ff */
[----:B------:R-:W-:-:S02]  /*0230*/  IMAD.WIDE R28, R11, 0x4, R6 ;  /* 0x000000040b1c7825 */ /* 0x000fc400078e0206 */
[----:B------:R1:W5:Y:S02]  /*0240*/  LDG.E R0, desc[UR4][R6.64+0x8] ;  /* 0x0000080406007981 */ /* 0x000364000c1e1900 */
[----:B------:R-:W-:Y:S02]  /*0250*/  IMAD R12, R20, R11, R24 ;  /* 0x0000000b140c7224 */ /* 0x000fe400078e0218 */
[----:B------:R-:W5:Y:S03]  /*0260*/  LDG.E R13, desc[UR4][R28.64] ;  /* 0x000000041c0d7981 */ /* 0x000f66000c1e1900 */
[----:B------:R-:W-:Y:S01]  /*0270*/  IADD3 R9, PT, PT, R12, -0x1, RZ ;  /* 0xffffffff0c097810 */ /* 0x000fe20007ffe0ff */
[----:B------:R-:W5:Y:S04]  /*0280*/  LDG.E R14, desc[UR4][R28.64+0x4] ;  /* 0x000004041c0e7981 */ /* 0x000f68000c1e1900 */
[----:B------:R-:W-:Y:S01]  /*0290*/  IMAD.WIDE R8, R9, 0x4, R2 ;  /* 0x0000000409087825 */ /* 0x000fe200078e0202 */
[----:B------:R1:W5:Y:S04]  /*02a0*/  LDG.E R15, desc[UR4][R28.64+0x8] ;  /* 0x000008041c0f7981 */ /* 0x000368000c1e1900 */
[----:B------:R-:W5:Y:S01]  /*02b0*/  LDG.E R17, desc[UR4][R8.64] ;  /* 0x0000000408117981 */ /* 0x000f62000c1e1900 */
[----:B0-----:R-:W-:-:S03]  /*02c0*/  IMAD.WIDE R4, R11, 0x4, R8 ;  /* 0x000000040b047825 */ /* 0x001fc600078e0208 */
[----:B------:R-:W5:Y:S04]  /*02d0*/  LDG.E R16, desc[UR4][R8.64+0x4] ;  /* 0x0000040408107981 */ /* 0x000f68000c1e1900 */
[----:B------:R-:W5:Y:S01]  /*02e0*/  LDG.E R22, desc[UR4][R8.64+0x8] ;  /* 0x0000080408167981 */ /* 0x000f62000c1e1900 */
[----:B------:R-:W-:-:S03]  /*02f0*/  IADD3 R25, PT, PT, R20, R11, RZ ;  /* 0x0000000b14197210 */ /* 0x000fc60007ffe0ff */
[----:B------:R-:W5:Y:S01]  /*0300*/  LDG.E R21, desc[UR4][R4.64] ;  /* 0x0000000404157981 */ /* 0x000f62000c1e1900 */
[----:B-1----:R-:W-:-:S03]  /*0310*/  IMAD.WIDE R6, R11, 0x4, R4 ;  /* 0x000000040b067825 */ /* 0x002fc600078e0204 */
[----:B------:R-:W5:Y:S01]  /*0320*/  LDG.E R20, desc[UR4][R4.64+0x4] ;  /* 0x0000040404147981 */ /* 0x000f62000c1e1900 */
[----:B------:R-:W-:-:S03]  /*0330*/  IMAD R24, R25, R11, R24 ;  /* 0x0000000b19187224 */ /* 0x000fc600078e0218 */
[----:B------:R0:W5:Y:S02]  /*0340*/  LDG.E R26, desc[UR4][R4.64+0x8] ;  /* 0x00000804041a7981 */ /* 0x000164000c1e1900 */
[----:B------:R-:W-:Y:S02]  /*0350*/  IADD3 R29, PT, PT, R24, -0x1, RZ ;  /* 0xffffffff181d7810 */ /* 0x000fe40007ffe0ff */
[----:B------:R-:W5:Y:S04]  /*0360*/  LDG.E R25, desc[UR4][R6.64] ;  /* 0x0000000406197981 */ /* 0x000f68000c1e1900 */
[----:B------:R-:W5:Y:S01]  /*0370*/  LDG.E R24, desc[UR4][R6.64+0x4] ;  /* 0x0000040406187981 */ /* 0x000f62000c1e1900 */
[----:B------:R-:W-:-:S03]  /*0380*/  IMAD.WIDE R2, R29, 0x4, R2 ;  /* 0x000000041d027825 */ /* 0x000fc600078e0202 */
[----:B------:R1:W5:Y:S04]  /*0390*/  LDG.E R9, desc[UR4][R6.64+0x8] ;  /* 0x0000080406097981 */ /* 0x000368000c1e1900 */
[----:B------:R-:W5:Y:S01]  /*03a0*/  LDG.E R8, desc[UR4][R2.64] ;  /* 0x0000000402087981 */ /* 0x000f62000c1e1900 */
[----:B0-----:R-:W-:-:S04]  /*03b0*/  IMAD.WIDE R4, R11, 0x4, R2 ;  /* 0x000000040b047825 */ /* 0x001fc800078e0202 */
[----:B-1----:R-:W-:-:S04]  /*03c0*/  IMAD.WIDE R6, R11, 0x4, R4 ;  /* 0x000000040b067825 */ /* 0x002fc800078e0204 */
[----:B--2---:R-:W-:Y:S02]  /*03d0*/  FADD R28, RZ, R27 ;  /* 0x0000001bff1c7221 */ /* 0x004fe40000000000 */
[----:B------:R-:W2:Y:S02]  /*03e0*/  LDG.E R27, desc[UR4][R2.64+0x4] ;  /* 0x00000404021b7981 */ /* 0x000ea4000c1e1900 */
[----:B---3--:R-:W-:Y:S02]  /*03f0*/  FADD R29, R28, R23 ;  /* 0x000000171c1d7221 */ /* 0x008fe40000000000 */
[----:B------:R0:W3:Y:S02]  /*0400*/  LDG.E R23, desc[UR4][R2.64+0x8] ;  /* 0x0000080402177981 */ /* 0x0000e4000c1e1900 */
[----:B----4-:R-:W-:Y:S02]  /*0410*/  FADD R28, R29, R18 ;  /* 0x000000121d1c7221 */ /* 0x010fe40000000000 */
[----:B------:R-:W4:Y:S02]  /*0420*/  LDG.E R18, desc[UR4][R4.64] ;  /* 0x0000000404127981 */ /* 0x000f24000c1e1900 */
[----:B-----5:R-:W-:-:S02]  /*0430*/  FADD R29, R28, R19 ;  /* 0x000000131c1d7221 */ /* 0x020fc40000000000 */
[----:B------:R-:W5:Y:S04]  /*0440*/  LDG.E R28, desc[UR4][R4.64+0x4] ;  /* 0x00000404041c7981 */ /* 0x000f68000c1e1900 */
[----:B------:R1:W5:Y:S01]  /*0450*/  LDG.E R19, desc[UR4][R4.64+0x8] ;  /* 0x0000080404137981 */ /* 0x000362000c1e1900 */
[----:B0-----:R-:W-:-:S03]  /*0460*/  FADD R3, R29, R10 ;  /* 0x0000000a1d037221 */ /* 0x001fc60000000000 */
[----:B------:R-:W5:Y:S04]  /*0470*/  LDG.E R29, desc[UR4][R6.64] ;  /* 0x00000004061d7981 */ /* 0x000f68000c1e1900 */
[----:B------:R-:W5:Y:S04]  /*0480*/  LDG.E R10, desc[UR4][R6.64+0x4] ;  /* 0x00000404060a7981 */ /* 0x000f68000c1e1900 */
[----:B------:R-:W5:Y:S01]  /*0490*/  LDG.E R2, desc[UR4][R6.64+0x8] ;  /* 0x0000080406027981 */ /* 0x000f62000c1e1900 */
[----:B------:R-:W-:Y:S01]  /*04a0*/  FADD R0, R3, R0 ;  /* 0x0000000003007221 */ /* 0x000fe20000000000 */
[----:B-1----:R-:W0:Y:S01]  /*04b0*/  LDC.64 R4, c[0x0][0x388] ;  /* 0x0000e200ff047b82 */ /* 0x002e220000000a00 */
[----:B------:R-:W-:-:S02]  /*04c0*/  IADD3 R11, PT, PT, R12, R11, RZ ;  /* 0x0000000b0c0b7210 */ /* 0x000fc40007ffe0ff */
[----:B------:R-:W-:-:S04]  /*04d0*/  FADD R13, R0, R13 ;  /* 0x0000000d000d7221 */ /* 0x000fc80000000000 */
[----:B------:R-:W-:-:S04]  /*04e0*/  FADD R14, R13, R14 ;  /* 0x0000000e0d0e7221 */ /* 0x000fc80000000000 */
[----:B------:R-:W-:-:S04]  /*04f0*/  FADD R14, R14, R15 ;  /* 0x0000000f0e0e7221 */ /* 0x000fc80000000000 */
[----:B------:R-:W-:-:S04]  /*0500*/  FADD R17, R14, R17 ;  /* 0x000000110e117221 */ /* 0x000fc80000000000 */
[----:B------:R-:W-:-:S04]  /*0510*/  FADD R17, R17, R16 ;  /* 0x0000001011117221 */ /* 0x000fc80000000000 */
[----:B------:R-:W-:Y:S01]  /*0520*/  FADD R22, R17, R22 ;  /* 0x0000001611167221 */ /* 0x000fe20000000000 */
[----:B0-----:R-:W-:-:S04]  /*0530*/  IMAD.WIDE R4, R11, 0x4, R4 ;  /* 0x000000040b047825 */ /* 0x001fc800078e0204 */
[----:B------:R-:W-:-:S04]  /*0540*/  FADD R21, R22, R21 ;  /* 0x0000001516157221 */ /* 0x000fc80000000000 */
[----:B------:R-:W-:-:S04]  /*0550*/  FADD R21, R21, R20 ;  /* 0x0000001415157221 */ /* 0x000fc80000000000 */
[----:B------:R-:W-:-:S04]  /*0560*/  FADD R26, R21, R26 ;  /* 0x0000001a151a7221 */ /* 0x000fc80000000000 */
[----:B------:R-:W-:-:S04]  /*0570*/  FADD R25, R26, R25 ;  /* 0x000000191a197221 */ /* 0x000fc80000000000 */
[----:B------:R-:W-:-:S04]  /*0580*/  FADD R24, R25, R24 ;  /* 0x0000001819187221 */ /* 0x000fc80000000000 */
[----:B------:R-:W-:-:S04]  /*0590*/  FADD R9, R24, R9 ;  /* 0x0000000918097221 */ /* 0x000fc80000000000 */
[----:B------:R-:W-:-:S04]  /*05a0*/  FADD R8, R9, R8 ;  /* 0x0000000809087221 */ /* 0x000fc80000000000 */
[----:B--2---:R-:W-:-:S04]  /*05b0*/  FADD R8, R8, R27 ;  /* 0x0000001b08087221 */ /* 0x004fc80000000000 */
[----:B---3--:R-:W-:-:S04]  /*05c0*/  FADD R23, R8, R23 ;  /* 0x0000001708177221 */ /* 0x008fc80000000000 */
[----:B----4-:R-:W-:-:S04]  /*05d0*/  FADD R23, R23, R18 ;  /* 0x0000001217177221 */ /* 0x010fc80000000000 */
[----:B-----5:R-:W-:-:S04]  /*05e0*/  FADD R28, R23, R28 ;  /* 0x0000001c171c7221 */ /* 0x020fc80000000000 */
[----:B------:R-:W-:-:S04]  /*05f0*/  FADD R28, R28, R19 ;  /* 0x000000131c1c7221 */ /* 0x000fc80000000000 */
[----:B------:R-:W-:-:S04]  /*0600*/  FADD R29, R28, R29 ;  /* 0x0000001d1c1d7221 */ /* 0x000fc80000000000 */
[----:B------:R-:W-:-:S04]  /*0610*/  FADD R29, R29, R10 ;  /* 0x0000000a1d1d7221 */ /* 0x000fc80000000000 */
[----:B------:R-:W-:-:S05]  /*0620*/  FADD R29, R29, R2 ;  /* 0x000000021d1d7221 */ /* 0x000fca0000000000 */
[----:B------:R-:W-:Y:S01]  /*0630*/  STG.E desc[UR4][R4.64], R29 ;  /* 0x0000001d04007986 */ /* 0x000fe2000c101904 */
[----:B------:R-:W-:Y:S05]  /*0640*/  EXIT ;  /* 0x000000000000794d */ /* 0x000fea0003800000 */
.L_x_4:
        /* <DEDUP_REMOVED lines=11> */
.L_x_7:


//--------------------- .nv.shared.reserved.0     --------------------------
	.section	.nv.shared.reserved.0,"aw",@nobits
	.weak		__nv_reservedSMEM_offset_0_alias
	.size		__nv_reservedSMEM_offset_0_alias, 0, 64
	.other		__nv_reservedSMEM_offset_0_alias,@"STO_CUDA_RESERVED_SHARED STV_DEFAULT"
__nv_reservedSMEM_offset_0_alias:
	.zero		0
	.zero		64


//--------------------- .nv.shared._Z17gpuStencilTiled3DPKfPfi --------------------------
	.section	.nv.shared._Z17gpuStencilTiled3DPKfPfi,"aw",@nobits
	.sectionflags	@""
	.align	4
.nv.shared._Z17gpuStencilTiled3DPKfPfi:
	.zero		3072


//--------------------- .nv.constant0._Z18gpuStencilCoarse3DPKfPfi --------------------------
	.section	.nv.constant0._Z18gpuStencilCoarse3DPKfPfi,"a",@progbits
	.sectionflags	@""
	.align	4
.nv.constant0._Z18gpuStencilCoarse3DPKfPfi:
	.zero		916


//--------------------- .nv.constant0._Z17gpuStencilTiled3DPKfPfi --------------------------
	.section	.nv.constant0._Z17gpuStencilTiled3DPKfPfi,"a",@progbits
	.sectionflags	@""
	.align	4
.nv.constant0._Z17gpuStencilTiled3DPKfPfi:
	.zero		916


//--------------------- .nv.constant0._Z12gpuStencil3DPKfPfi --------------------------
	.section	.nv.constant0._Z12gpuStencil3DPKfPfi,"a",@progbits
	.sectionflags	@""
	.align	4
.nv.constant0._Z12gpuStencil3DPKfPfi:
	.zero		916


//--------------------- SYMBOLS --------------------------

	.type		.nv.reservedSmem.offset0,@object
	.size		.nv.reservedSmem.offset0,0x4
	.type		.nv.reservedSmem.cap,@object
	.size		.nv.reservedSmem.cap,0x4
